//
// Generated by NVIDIA NVVM Compiler
//
// Compiler Build ID: CL-36424714
// Cuda compilation tools, release 13.0, V13.0.88
// Based on NVVM 20.0.0
//

.version 9.0
.target sm_100
.address_size 64

	// .globl	_Z4FDTDP8FDTDDataP3PMLP8INCFIELDiii

.visible .entry _Z4FDTDP8FDTDDataP3PMLP8INCFIELDiii(
	.param .u64 .ptr .align 1 _Z4FDTDP8FDTDDataP3PMLP8INCFIELDiii_param_0,
	.param .u64 .ptr .align 1 _Z4FDTDP8FDTDDataP3PMLP8INCFIELDiii_param_1,
	.param .u64 .ptr .align 1 _Z4FDTDP8FDTDDataP3PMLP8INCFIELDiii_param_2,
	.param .u32 _Z4FDTDP8FDTDDataP3PMLP8INCFIELDiii_param_3,
	.param .u32 _Z4FDTDP8FDTDDataP3PMLP8INCFIELDiii_param_4,
	.param .u32 _Z4FDTDP8FDTDDataP3PMLP8INCFIELDiii_param_5
)
{
	.reg .pred 	%p<26>;
	.reg .b32 	%r<36>;
	.reg .b32 	%f<3>;
	.reg .b64 	%rd<30>;
	.reg .b64 	%fd<77>;

	ld.param.u64 	%rd8, [_Z4FDTDP8FDTDDataP3PMLP8INCFIELDiii_param_0];
	ld.param.u64 	%rd7, [_Z4FDTDP8FDTDDataP3PMLP8INCFIELDiii_param_1];
	ld.param.u64 	%rd9, [_Z4FDTDP8FDTDDataP3PMLP8INCFIELDiii_param_2];
	ld.param.u32 	%r7, [_Z4FDTDP8FDTDDataP3PMLP8INCFIELDiii_param_3];
	ld.param.u32 	%r8, [_Z4FDTDP8FDTDDataP3PMLP8INCFIELDiii_param_4];
	ld.param.u32 	%r9, [_Z4FDTDP8FDTDDataP3PMLP8INCFIELDiii_param_5];
	cvta.to.global.u64 	%rd1, %rd8;
	cvta.to.global.u64 	%rd2, %rd9;
	mov.u32 	%r10, %ctaid.y;
	mov.u32 	%r11, %ntid.y;
	mov.u32 	%r12, %tid.y;
	mad.lo.s32 	%r1, %r10, %r11, %r12;
	mov.u32 	%r13, %ctaid.x;
	mov.u32 	%r14, %ntid.x;
	mov.u32 	%r15, %tid.x;
	mad.lo.s32 	%r2, %r13, %r14, %r15;
	setp.ne.s32 	%p4, %r1, 0;
	setp.lt.s32 	%p5, %r1, %r8;
	and.pred  	%p1, %p4, %p5;
	mul.wide.u32 	%rd10, %r1, 24;
	add.s64 	%rd3, %rd2, %rd10;
	mul.lo.s32 	%r3, %r7, %r1;
	mul.wide.s32 	%rd11, %r3, 88;
	add.s64 	%rd12, %rd1, %rd11;
	add.s64 	%rd4, %rd12, 80;
	not.pred 	%p6, %p1;
	@%p6 bra 	$L__BB0_2;
	ld.global.f64 	%fd6, [%rd3];
	st.global.f64 	[%rd4+88], %fd6;
$L__BB0_2:
	bar.sync 	0;
	@%p6 bra 	$L__BB0_4;
	ld.global.f64 	%fd7, [%rd4+88];
	add.s32 	%r16, %r1, -1;
	mul.wide.u32 	%rd13, %r16, 24;
	add.s64 	%rd14, %rd2, %rd13;
	ld.global.f64 	%fd8, [%rd14+16];
	ld.global.f64 	%fd9, [%rd3+16];
	sub.f64 	%fd10, %fd8, %fd9;
	fma.rn.f64 	%fd11, %fd10, 0d3FE0000000000000, %fd7;
	st.global.f64 	[%rd3], %fd11;
$L__BB0_4:
	setp.lt.s32 	%p8, %r1, %r8;
	bar.sync 	0;
	ld.global.f64 	%fd12, [%rd2+8];
	st.global.f64 	[%rd2], %fd12;
	ld.global.f64 	%fd13, [%rd2+32];
	st.global.f64 	[%rd2+8], %fd13;
	ld.global.f64 	%fd14, [%rd2+24];
	st.global.f64 	[%rd2+32], %fd14;
	mul.wide.s32 	%rd15, %r8, 24;
	add.s64 	%rd16, %rd2, %rd15;
	add.s64 	%rd5, %rd16, 8;
	ld.global.f64 	%fd15, [%rd16+-16];
	st.global.f64 	[%rd16+-24], %fd15;
	ld.global.f64 	%fd16, [%rd16+-40];
	st.global.f64 	[%rd16+-16], %fd16;
	ld.global.f64 	%fd17, [%rd16+-48];
	st.global.f64 	[%rd16+-40], %fd17;
	setp.lt.s32 	%p9, %r2, %r7;
	and.pred  	%p2, %p9, %p8;
	add.s32 	%r17, %r3, %r2;
	mul.wide.s32 	%rd17, %r17, 88;
	add.s64 	%rd18, %rd1, %rd17;
	add.s64 	%rd6, %rd18, 8;
	not.pred 	%p10, %p2;
	@%p10 bra 	$L__BB0_6;
	ld.global.f64 	%fd18, [%rd6];
	st.global.f64 	[%rd6+72], %fd18;
$L__BB0_6:
	setp.ge.s32 	%p11, %r2, %r7;
	bar.sync 	0;
	setp.lt.s32 	%p12, %r2, 1;
	or.pred  	%p14, %p12, %p6;
	or.pred  	%p15, %p11, %p14;
	@%p15 bra 	$L__BB0_8;
	cvta.to.global.u64 	%rd19, %rd7;
	mul.wide.u32 	%rd20, %r2, 80;
	add.s64 	%rd21, %rd19, %rd20;
	ld.global.f64 	%fd19, [%rd21+8];
	mul.wide.u32 	%rd22, %r1, 80;
	add.s64 	%rd23, %rd19, %rd22;
	ld.global.f64 	%fd20, [%rd23+48];
	mul.f64 	%fd21, %fd19, %fd20;
	ld.global.f64 	%fd22, [%rd6+72];
	ld.global.f64 	%fd23, [%rd21];
	ld.global.f64 	%fd24, [%rd23+40];
	mul.f64 	%fd25, %fd23, %fd24;
	mul.f64 	%fd26, %fd25, 0d3FE0000000000000;
	ld.global.f64 	%fd27, [%rd6+16];
	ld.global.f64 	%fd28, [%rd6+-72];
	sub.f64 	%fd29, %fd27, %fd28;
	ld.global.f64 	%fd30, [%rd6+8];
	sub.f64 	%fd31, %fd29, %fd30;
	add.s32 	%r18, %r1, -1;
	mad.lo.s32 	%r19, %r7, %r18, %r2;
	mul.wide.s32 	%rd24, %r19, 88;
	add.s64 	%rd25, %rd1, %rd24;
	ld.global.f64 	%fd32, [%rd25+16];
	add.f64 	%fd33, %fd31, %fd32;
	mul.f64 	%fd34, %fd26, %fd33;
	fma.rn.f64 	%fd35, %fd21, %fd22, %fd34;
	st.global.f64 	[%rd6], %fd35;
$L__BB0_8:
	bar.sync 	0;
	cvt.rn.f64.s32 	%fd36, %r9;
	mov.f64 	%fd37, 0d4039000000000000;
	sub.f64 	%fd38, %fd37, %fd36;
	mul.f64 	%fd39, %fd38, 0d3FC0000000000000;
	mul.f64 	%fd40, %fd39, 0dBFE0000000000000;
	mul.f64 	%fd1, %fd39, %fd40;
	fma.rn.f64 	%fd41, %fd1, 0d3FF71547652B82FE, 0d4338000000000000;
	{
	.reg .b32 %temp; 
	mov.b64 	{%r4, %temp}, %fd41;
	}
	mov.f64 	%fd42, 0dC338000000000000;
	add.rn.f64 	%fd43, %fd41, %fd42;
	fma.rn.f64 	%fd44, %fd43, 0dBFE62E42FEFA39EF, %fd1;
	fma.rn.f64 	%fd45, %fd43, 0dBC7ABC9E3B39803F, %fd44;
	fma.rn.f64 	%fd46, %fd45, 0d3E5ADE1569CE2BDF, 0d3E928AF3FCA213EA;
	fma.rn.f64 	%fd47, %fd46, %fd45, 0d3EC71DEE62401315;
	fma.rn.f64 	%fd48, %fd47, %fd45, 0d3EFA01997C89EB71;
	fma.rn.f64 	%fd49, %fd48, %fd45, 0d3F2A01A014761F65;
	fma.rn.f64 	%fd50, %fd49, %fd45, 0d3F56C16C1852B7AF;
	fma.rn.f64 	%fd51, %fd50, %fd45, 0d3F81111111122322;
	fma.rn.f64 	%fd52, %fd51, %fd45, 0d3FA55555555502A1;
	fma.rn.f64 	%fd53, %fd52, %fd45, 0d3FC5555555555511;
	fma.rn.f64 	%fd54, %fd53, %fd45, 0d3FE000000000000B;
	fma.rn.f64 	%fd55, %fd54, %fd45, 0d3FF0000000000000;
	fma.rn.f64 	%fd56, %fd55, %fd45, 0d3FF0000000000000;
	{
	.reg .b32 %temp; 
	mov.b64 	{%r5, %temp}, %fd56;
	}
	{
	.reg .b32 %temp; 
	mov.b64 	{%temp, %r6}, %fd56;
	}
	shl.b32 	%r20, %r4, 20;
	add.s32 	%r21, %r20, %r6;
	mov.b64 	%fd76, {%r5, %r21};
	{
	.reg .b32 %temp; 
	mov.b64 	{%temp, %r22}, %fd1;
	}
	mov.b32 	%f2, %r22;
	abs.f32 	%f1, %f2;
	setp.lt.f32 	%p16, %f1, 0f4086232B;
	@%p16 bra 	$L__BB0_11;
	setp.lt.f64 	%p17, %fd1, 0d0000000000000000;
	add.f64 	%fd57, %fd1, 0d7FF0000000000000;
	selp.f64 	%fd76, 0d0000000000000000, %fd57, %p17;
	setp.geu.f32 	%p18, %f1, 0f40874800;
	@%p18 bra 	$L__BB0_11;
	shr.u32 	%r23, %r4, 31;
	add.s32 	%r24, %r4, %r23;
	shr.s32 	%r25, %r24, 1;
	shl.b32 	%r26, %r25, 20;
	add.s32 	%r27, %r6, %r26;
	mov.b64 	%fd58, {%r5, %r27};
	sub.s32 	%r28, %r4, %r25;
	shl.b32 	%r29, %r28, 20;
	add.s32 	%r30, %r29, 1072693248;
	mov.b32 	%r31, 0;
	mov.b64 	%fd59, {%r31, %r30};
	mul.f64 	%fd76, %fd59, %fd58;
$L__BB0_11:
	st.global.f64 	[%rd2+72], %fd76;
	@%p10 bra 	$L__BB0_13;
	ld.global.f64 	%fd60, [%rd6];
	st.global.f64 	[%rd6+72], %fd60;
$L__BB0_13:
	bar.sync 	0;
	setp.gt.s32 	%p20, %r2, 6;
	add.s32 	%r32, %r7, -7;
	setp.lt.s32 	%p21, %r2, %r32;
	and.pred  	%p3, %p20, %p21;
	not.pred 	%p22, %p3;
	@%p22 bra 	$L__BB0_15;
	mad.lo.s32 	%r33, %r7, 7, %r2;
	mul.wide.s32 	%rd26, %r33, 88;
	add.s64 	%rd27, %rd1, %rd26;
	ld.global.f64 	%fd61, [%rd27+80];
	ld.global.f64 	%fd62, [%rd2+160];
	fma.rn.f64 	%fd63, %fd62, 0d3FE0000000000000, %fd61;
	st.global.f64 	[%rd27+8], %fd63;
$L__BB0_15:
	bar.sync 	0;
	@%p22 bra 	$L__BB0_17;
	add.s32 	%r34, %r8, -8;
	mad.lo.s32 	%r35, %r34, %r7, %r2;
	mul.wide.s32 	%rd28, %r35, 88;
	add.s64 	%rd29, %rd1, %rd28;
	ld.global.f64 	%fd64, [%rd29+80];
	ld.global.f64 	%fd65, [%rd5+-184];
	fma.rn.f64 	%fd66, %fd65, 0dBFE0000000000000, %fd64;
	st.global.f64 	[%rd29+8], %fd66;
$L__BB0_17:
	bar.sync 	0;
	@%p10 bra 	$L__BB0_19;
	ld.global.f64 	%fd67, [%rd6+48];
	ld.global.f64 	%fd68, [%rd6];
	ld.global.f64 	%fd69, [%rd6+24];
	sub.f64 	%fd70, %fd68, %fd69;
	mul.f64 	%fd71, %fd67, %fd70;
	st.global.f64 	[%rd6+-8], %fd71;
	st.global.f64 	[%rd6+72], %fd69;
$L__BB0_19:
	bar.sync 	0;
	@%p10 bra 	$L__BB0_21;
	ld.global.f64 	%fd72, [%rd6+72];
	ld.global.f64 	%fd73, [%rd6+56];
	ld.global.f64 	%fd74, [%rd6+-8];
	fma.rn.f64 	%fd75, %fd73, %fd74, %fd72;
	st.global.f64 	[%rd6+24], %fd75;
$L__BB0_21:
	bar.sync 	0;
	ret;

}
	// .globl	_Z5FDTD2P8FDTDDataP3PMLP8INCFIELDiii
.visible .entry _Z5FDTD2P8FDTDDataP3PMLP8INCFIELDiii(
	.param .u64 .ptr .align 1 _Z5FDTD2P8FDTDDataP3PMLP8INCFIELDiii_param_0,
	.param .u64 .ptr .align 1 _Z5FDTD2P8FDTDDataP3PMLP8INCFIELDiii_param_1,
	.param .u64 .ptr .align 1 _Z5FDTD2P8FDTDDataP3PMLP8INCFIELDiii_param_2,
	.param .u32 _Z5FDTD2P8FDTDDataP3PMLP8INCFIELDiii_param_3,
	.param .u32 _Z5FDTD2P8FDTDDataP3PMLP8INCFIELDiii_param_4,
	.param .u32 _Z5FDTD2P8FDTDDataP3PMLP8INCFIELDiii_param_5
)
{
	.reg .pred 	%p<28>;
	.reg .b32 	%r<20>;
	.reg .b64 	%rd<32>;
	.reg .b64 	%fd<59>;

	ld.param.u64 	%rd8, [_Z5FDTD2P8FDTDDataP3PMLP8INCFIELDiii_param_0];
	ld.param.u64 	%rd9, [_Z5FDTD2P8FDTDDataP3PMLP8INCFIELDiii_param_1];
	ld.param.u64 	%rd10, [_Z5FDTD2P8FDTDDataP3PMLP8INCFIELDiii_param_2];
	ld.param.u32 	%r6, [_Z5FDTD2P8FDTDDataP3PMLP8INCFIELDiii_param_3];
	ld.param.u32 	%r7, [_Z5FDTD2P8FDTDDataP3PMLP8INCFIELDiii_param_4];
	cvta.to.global.u64 	%rd1, %rd9;
	cvta.to.global.u64 	%rd2, %rd8;
	cvta.to.global.u64 	%rd3, %rd10;
	mov.u32 	%r8, %ctaid.y;
	mov.u32 	%r9, %ntid.y;
	mov.u32 	%r10, %tid.y;
	mad.lo.s32 	%r1, %r8, %r9, %r10;
	mov.u32 	%r11, %ctaid.x;
	mov.u32 	%r12, %ntid.x;
	mov.u32 	%r13, %tid.x;
	mad.lo.s32 	%r2, %r11, %r12, %r13;
	setp.ge.s32 	%p5, %r1, %r7;
	mul.wide.u32 	%rd11, %r1, 24;
	add.s64 	%rd12, %rd3, %rd11;
	add.s64 	%rd4, %rd12, 16;
	mul.lo.s32 	%r3, %r6, %r1;
	mul.wide.s32 	%rd13, %r3, 88;
	add.s64 	%rd14, %rd2, %rd13;
	add.s64 	%rd5, %rd14, 80;
	@%p5 bra 	$L__BB1_2;
	ld.global.f64 	%fd1, [%rd4];
	st.global.f64 	[%rd5+88], %fd1;
$L__BB1_2:
	bar.sync 	0;
	add.s32 	%r4, %r7, -1;
	setp.ge.s32 	%p6, %r1, %r4;
	@%p6 bra 	$L__BB1_4;
	ld.global.f64 	%fd2, [%rd5+88];
	ld.global.f64 	%fd3, [%rd4+-16];
	ld.global.f64 	%fd4, [%rd4+8];
	sub.f64 	%fd5, %fd3, %fd4;
	fma.rn.f64 	%fd6, %fd5, 0d3FE0000000000000, %fd2;
	st.global.f64 	[%rd4], %fd6;
$L__BB1_4:
	setp.lt.s32 	%p7, %r1, %r4;
	bar.sync 	0;
	add.s32 	%r5, %r6, -1;
	setp.lt.s32 	%p8, %r2, %r5;
	and.pred  	%p1, %p7, %p8;
	add.s32 	%r14, %r3, %r2;
	mul.wide.s32 	%rd15, %r14, 88;
	add.s64 	%rd6, %rd2, %rd15;
	not.pred 	%p9, %p1;
	@%p9 bra 	$L__BB1_6;
	ld.global.f64 	%fd7, [%rd6];
	mul.wide.s32 	%rd16, %r6, 88;
	add.s64 	%rd17, %rd6, %rd16;
	ld.global.f64 	%fd8, [%rd17];
	sub.f64 	%fd9, %fd7, %fd8;
	st.global.f64 	[%rd6+72], %fd9;
	ld.global.f64 	%fd10, [%rd6+40];
	st.global.f64 	[%rd6+80], %fd10;
$L__BB1_6:
	bar.sync 	0;
	@%p9 bra 	$L__BB1_8;
	ld.global.f64 	%fd11, [%rd6+80];
	ld.global.f64 	%fd12, [%rd6+72];
	add.f64 	%fd13, %fd11, %fd12;
	st.global.f64 	[%rd6+40], %fd13;
	ld.global.f64 	%fd14, [%rd6+16];
	st.global.f64 	[%rd6+80], %fd14;
$L__BB1_8:
	bar.sync 	0;
	mul.wide.s32 	%rd18, %r2, 80;
	add.s64 	%rd19, %rd1, %rd18;
	add.s64 	%rd7, %rd19, 16;
	@%p9 bra 	$L__BB1_10;
	mul.wide.u32 	%rd20, %r1, 80;
	add.s64 	%rd21, %rd1, %rd20;
	ld.global.f64 	%fd15, [%rd21+72];
	ld.global.f64 	%fd16, [%rd6+80];
	ld.global.f64 	%fd17, [%rd21+64];
	ld.global.f64 	%fd18, [%rd6+72];
	ld.global.f64 	%fd19, [%rd7];
	ld.global.f64 	%fd20, [%rd6+40];
	mul.f64 	%fd21, %fd19, %fd20;
	fma.rn.f64 	%fd22, %fd18, 0d3FE0000000000000, %fd21;
	mul.f64 	%fd23, %fd17, %fd22;
	fma.rn.f64 	%fd24, %fd15, %fd16, %fd23;
	st.global.f64 	[%rd6+16], %fd24;
$L__BB1_10:
	setp.lt.s32 	%p12, %r1, %r7;
	bar.sync 	0;
	setp.lt.s32 	%p13, %r2, %r6;
	and.pred  	%p2, %p13, %p12;
	not.pred 	%p14, %p2;
	@%p14 bra 	$L__BB1_12;
	ld.global.f64 	%fd25, [%rd6+16];
	st.global.f64 	[%rd6+80], %fd25;
$L__BB1_12:
	bar.sync 	0;
	setp.gt.s32 	%p15, %r2, 6;
	add.s32 	%r15, %r6, -7;
	setp.lt.s32 	%p16, %r2, %r15;
	and.pred  	%p3, %p15, %p16;
	not.pred 	%p17, %p3;
	@%p17 bra 	$L__BB1_14;
	mad.lo.s32 	%r16, %r6, 6, %r2;
	mul.wide.s32 	%rd22, %r16, 88;
	add.s64 	%rd23, %rd2, %rd22;
	ld.global.f64 	%fd26, [%rd23+80];
	ld.global.f64 	%fd27, [%rd3+168];
	fma.rn.f64 	%fd28, %fd27, 0d3FE0000000000000, %fd26;
	st.global.f64 	[%rd23+16], %fd28;
$L__BB1_14:
	bar.sync 	0;
	@%p17 bra 	$L__BB1_16;
	add.s32 	%r17, %r7, -8;
	mad.lo.s32 	%r18, %r17, %r6, %r2;
	mul.wide.s32 	%rd24, %r18, 88;
	add.s64 	%rd25, %rd2, %rd24;
	ld.global.f64 	%fd29, [%rd25+80];
	mul.wide.s32 	%rd26, %r7, 24;
	add.s64 	%rd27, %rd3, %rd26;
	ld.global.f64 	%fd30, [%rd27+-192];
	fma.rn.f64 	%fd31, %fd30, 0dBFE0000000000000, %fd29;
	st.global.f64 	[%rd25+16], %fd31;
$L__BB1_16:
	setp.lt.s32 	%p19, %r2, %r5;
	setp.lt.s32 	%p20, %r1, %r7;
	bar.sync 	0;
	and.pred  	%p4, %p19, %p20;
	not.pred 	%p21, %p4;
	@%p21 bra 	$L__BB1_18;
	ld.global.f64 	%fd32, [%rd6];
	ld.global.f64 	%fd33, [%rd6+88];
	sub.f64 	%fd34, %fd32, %fd33;
	st.global.f64 	[%rd6+72], %fd34;
	ld.global.f64 	%fd35, [%rd6+48];
	st.global.f64 	[%rd6+80], %fd35;
$L__BB1_18:
	bar.sync 	0;
	@%p21 bra 	$L__BB1_20;
	ld.global.f64 	%fd36, [%rd6+80];
	ld.global.f64 	%fd37, [%rd6+72];
	add.f64 	%fd38, %fd36, %fd37;
	st.global.f64 	[%rd6+48], %fd38;
	ld.global.f64 	%fd39, [%rd6+24];
	st.global.f64 	[%rd6+80], %fd39;
$L__BB1_20:
	bar.sync 	0;
	@%p21 bra 	$L__BB1_22;
	ld.global.f64 	%fd40, [%rd7+16];
	ld.global.f64 	%fd41, [%rd6+80];
	mul.f64 	%fd42, %fd40, %fd41;
	ld.global.f64 	%fd43, [%rd7+8];
	ld.global.f64 	%fd44, [%rd6+72];
	mul.wide.u32 	%rd28, %r1, 80;
	add.s64 	%rd29, %rd1, %rd28;
	ld.global.f64 	%fd45, [%rd29+56];
	ld.global.f64 	%fd46, [%rd6+48];
	mul.f64 	%fd47, %fd45, %fd46;
	fma.rn.f64 	%fd48, %fd44, 0d3FE0000000000000, %fd47;
	mul.f64 	%fd49, %fd43, %fd48;
	sub.f64 	%fd50, %fd42, %fd49;
	st.global.f64 	[%rd6+24], %fd50;
$L__BB1_22:
	bar.sync 	0;
	@%p14 bra 	$L__BB1_24;
	ld.global.f64 	%fd51, [%rd6+24];
	st.global.f64 	[%rd6+80], %fd51;
$L__BB1_24:
	bar.sync 	0;
	setp.lt.u32 	%p25, %r1, 7;
	add.s32 	%r19, %r7, -7;
	setp.ge.s32 	%p26, %r1, %r19;
	or.pred  	%p27, %p25, %p26;
	@%p27 bra 	$L__BB1_26;
	ld.global.f64 	%fd52, [%rd5+528];
	ld.global.f64 	%fd53, [%rd4+-16];
	mul.f64 	%fd54, %fd53, 0d3FE0000000000000;
	sub.f64 	%fd55, %fd52, %fd54;
	st.global.f64 	[%rd5+472], %fd55;
	mul.wide.s32 	%rd30, %r6, 88;
	add.s64 	%rd31, %rd5, %rd30;
	ld.global.f64 	%fd56, [%rd31+-704];
	ld.global.f64 	%fd57, [%rd4+-16];
	fma.rn.f64 	%fd58, %fd57, 0d3FE0000000000000, %fd56;
	st.global.f64 	[%rd31+-760], %fd58;
$L__BB1_26:
	bar.sync 	0;
	ret;

}


// ===== COMPILED SASS (sm_100) =====

	.target	sm_100

	.elftype	@"ET_EXEC"


//--------------------- .note.nv.tkinfo           --------------------------
	.section	.note.nv.tkinfo,"",@"SHT_NOTE"
	.sectionflags	@"SHF_NOTE_NV_TKINFO"
	.tkinfo
        /*0018*/ 	.word	0x00000002
        /*0030*/ 	.string	""
        /*0030*/ 	.string	"ptxas"
        /*0030*/ 	.string	"Cuda compilation tools, release 13.0, V13.0.88"
        /*0030*/ 	.string	"Build cuda_13.0.r13.0/compiler.36424714_0"
        /*0030*/ 	.string	"-arch sm_100 -m 64 "



//--------------------- .note.nv.cuinfo           --------------------------
	.section	.note.nv.cuinfo,"",@"SHT_NOTE"
	.sectionflags	@"SHF_NOTE_NV_CUINFO"
        /*0018*/ 	.short	0x0002
        /*001a*/ 	.short	0x0064
        /*001c*/ 	.short	0x0082
	.zero		2


//--------------------- .nv.info                  --------------------------
	.section	.nv.info,"",@"SHT_CUDA_INFO"
	.align	4


	//----- nvinfo : EIATTR_REGCOUNT
	.align		4
        /*0000*/ 	.byte	0x04, 0x2f
        /*0002*/ 	.short	(.L_1 - .L_0)
	.align		4
.L_0:
        /*0004*/ 	.word	index@(_Z4FDTDP8FDTDDataP3PMLP8INCFIELDiii)
        /*0008*/ 	.word	0x00000020


	//----- nvinfo : EIATTR_FRAME_SIZE
	.align		4
.L_1:
        /*000c*/ 	.byte	0x04, 0x11
        /*000e*/ 	.short	(.L_3 - .L_2)
	.align		4
.L_2:
        /*0010*/ 	.word	index@(_Z4FDTDP8FDTDDataP3PMLP8INCFIELDiii)
        /*0014*/ 	.word	0x00000000


	//----- nvinfo : EIATTR_REGCOUNT
	.align		4
.L_3:
        /*0018*/ 	.byte	0x04, 0x2f
        /*001a*/ 	.short	(.L_5 - .L_4)
	.align		4
.L_4:
        /*001c*/ 	.word	index@(_Z5FDTD2P8FDTDDataP3PMLP8INCFIELDiii)
        /*0020*/ 	.word	0x00000020


	//----- nvinfo : EIATTR_FRAME_SIZE
	.align		4
.L_5:
        /*0024*/ 	.byte	0x04, 0x11
        /*0026*/ 	.short	(.L_7 - .L_6)
	.align		4
.L_6:
        /*0028*/ 	.word	index@(_Z5FDTD2P8FDTDDataP3PMLP8INCFIELDiii)
        /*002c*/ 	.word	0x00000000


	//----- nvinfo : EIATTR_MIN_STACK_SIZE
	.align		4
.L_7:
        /*0030*/ 	.byte	0x04, 0x12
        /*0032*/ 	.short	(.L_9 - .L_8)
	.align		4
.L_8:
        /*0034*/ 	.word	index@(_Z5FDTD2P8FDTDDataP3PMLP8INCFIELDiii)
        /*0038*/ 	.word	0x00000000


	//----- nvinfo : EIATTR_MIN_STACK_SIZE
	.align		4
.L_9:
        /*003c*/ 	.byte	0x04, 0x12
        /*003e*/ 	.short	(.L_11 - .L_10)
	.align		4
.L_10:
        /*0040*/ 	.word	index@(_Z4FDTDP8FDTDDataP3PMLP8INCFIELDiii)
        /*0044*/ 	.word	0x00000000
.L_11:


//--------------------- .nv.compat                --------------------------
	.section	.nv.compat,"",@"SHT_CUDA_COMPAT_INFO"
	.align	4
        /*0000*/ 	.byte	0x02, 0x09, 0x00, 0x00, 0x02, 0x02, 0x01, 0x00, 0x02, 0x05, 0x05, 0x00, 0x03, 0x07, 0x01, 0x01
        /*0010*/ 	.byte	0x02, 0x03, 0x00, 0x00, 0x02, 0x06, 0x01, 0x00, 0x04, 0x0b, 0x08, 0x00, 0x01, 0x00, 0x00, 0x00
        /*0020*/ 	.byte	0x00, 0x00, 0x00, 0x00


//--------------------- .nv.info._Z5FDTD2P8FDTDDataP3PMLP8INCFIELDiii --------------------------
	.section	.nv.info._Z5FDTD2P8FDTDDataP3PMLP8INCFIELDiii,"",@"SHT_CUDA_INFO"
	.sectionflags	@""
	.align	4


	//----- nvinfo : EIATTR_CUDA_API_VERSION
	.align		4
        /*0000*/ 	.byte	0x04, 0x37
        /*0002*/ 	.short	(.L_13 - .L_12)
.L_12:
        /*0004*/ 	.word	0x00000082


	//----- nvinfo : EIATTR_KPARAM_INFO
	.align		4
.L_13:
        /*0008*/ 	.byte	0x04, 0x17
        /*000a*/ 	.short	(.L_15 - .L_14)
.L_14:
        /*000c*/ 	.word	0x00000000
        /*0010*/ 	.short	0x0005
        /*0012*/ 	.short	0x0020
        /*0014*/ 	.byte	0x00, 0xf0, 0x11, 0x00


	//----- nvinfo : EIATTR_KPARAM_INFO
	.align		4
.L_15:
        /*0018*/ 	.byte	0x04, 0x17
        /*001a*/ 	.short	(.L_17 - .L_16)
.L_16:
        /*001c*/ 	.word	0x00000000
        /*0020*/ 	.short	0x0004
        /*0022*/ 	.short	0x001c
        /*0024*/ 	.byte	0x00, 0xf0, 0x11, 0x00


	//----- nvinfo : EIATTR_KPARAM_INFO
	.align		4
.L_17:
        /*0028*/ 	.byte	0x04, 0x17
        /*002a*/ 	.short	(.L_19 - .L_18)
.L_18:
        /*002c*/ 	.word	0x00000000
        /*0030*/ 	.short	0x0003
        /*0032*/ 	.short	0x0018
        /*0034*/ 	.byte	0x00, 0xf0, 0x11, 0x00


	//----- nvinfo : EIATTR_KPARAM_INFO
	.align		4
.L_19:
        /*0038*/ 	.byte	0x04, 0x17
        /*003a*/ 	.short	(.L_21 - .L_20)
.L_20:
        /*003c*/ 	.word	0x00000000
        /*0040*/ 	.short	0x0002
        /*0042*/ 	.short	0x0010
        /*0044*/ 	.byte	0x00, 0xf5, 0x21, 0x00


	//----- nvinfo : EIATTR_KPARAM_INFO
	.align		4
.L_21:
        /*0048*/ 	.byte	0x04, 0x17
        /*004a*/ 	.short	(.L_23 - .L_22)
.L_22:
        /*004c*/ 	.word	0x00000000
        /*0050*/ 	.short	0x0001
        /*0052*/ 	.short	0x0008
        /*0054*/ 	.byte	0x00, 0xf5, 0x21, 0x00


	//----- nvinfo : EIATTR_KPARAM_INFO
	.align		4
.L_23:
        /*0058*/ 	.byte	0x04, 0x17
        /*005a*/ 	.short	(.L_25 - .L_24)
.L_24:
        /*005c*/ 	.word	0x00000000
        /*0060*/ 	.short	0x0000
        /*0062*/ 	.short	0x0000
        /*0064*/ 	.byte	0x00, 0xf5, 0x21, 0x00


	//----- nvinfo : EIATTR_SPARSE_MMA_MASK
	.align		4
.L_25:
        /*0068*/ 	.byte	0x03, 0x50
        /*006a*/ 	.short	0x0000


	//----- nvinfo : EIATTR_MAXREG_COUNT
	.align		4
        /*006c*/ 	.byte	0x03, 0x1b
        /*006e*/ 	.short	0x00ff


	//----- nvinfo : EIATTR_NUM_BARRIERS
	.align		4
        /*0070*/ 	.byte	0x02, 0x4c
        /*0072*/ 	.byte	0x01
	.zero		1


	//----- nvinfo : EIATTR_MERCURY_ISA_VERSION
	.align		4
        /*0074*/ 	.byte	0x03, 0x5f
        /*0076*/ 	.short	0x0101


	//----- nvinfo : EIATTR_VRC_CTA_INIT_COUNT
	.align		4
        /*0078*/ 	.byte	0x02, 0x4a
	.zero		1
	.zero		1


	//----- nvinfo : EIATTR_EXIT_INSTR_OFFSETS
	.align		4
        /*007c*/ 	.byte	0x04, 0x1c
        /*007e*/ 	.short	(.L_27 - .L_26)


	//   ....[0]....
.L_26:
        /*0080*/ 	.word	0x000009d0


	//----- nvinfo : EIATTR_CRS_STACK_SIZE
	.align		4
.L_27:
        /*0084*/ 	.byte	0x04, 0x1e
        /*0086*/ 	.short	(.L_29 - .L_28)
.L_28:
        /*0088*/ 	.word	0x00000000


	//----- nvinfo : EIATTR_CBANK_PARAM_SIZE
	.align		4
.L_29:
        /*008c*/ 	.byte	0x03, 0x19
        /*008e*/ 	.short	0x0024


	//----- nvinfo : EIATTR_PARAM_CBANK
	.align		4
        /*0090*/ 	.byte	0x04, 0x0a
        /*0092*/ 	.short	(.L_31 - .L_30)
	.align		4
.L_30:
        /*0094*/ 	.word	index@(.nv.constant0._Z5FDTD2P8FDTDDataP3PMLP8INCFIELDiii)
        /*0098*/ 	.short	0x0380
        /*009a*/ 	.short	0x0024


	//----- nvinfo : EIATTR_SW_WAR
	.align		4
.L_31:
        /*009c*/ 	.byte	0x04, 0x36
        /*009e*/ 	.short	(.L_33 - .L_32)
.L_32:
        /*00a0*/ 	.word	0x00000008
.L_33:


//--------------------- .nv.info._Z4FDTDP8FDTDDataP3PMLP8INCFIELDiii --------------------------
	.section	.nv.info._Z4FDTDP8FDTDDataP3PMLP8INCFIELDiii,"",@"SHT_CUDA_INFO"
	.sectionflags	@""
	.align	4


	//----- nvinfo : EIATTR_CUDA_API_VERSION
	.align		4
        /*0000*/ 	.byte	0x04, 0x37
        /*0002*/ 	.short	(.L_35 - .L_34)
.L_34:
        /*0004*/ 	.word	0x00000082


	//----- nvinfo : EIATTR_KPARAM_INFO
	.align		4
.L_35:
        /*0008*/ 	.byte	0x04, 0x17
        /*000a*/ 	.short	(.L_37 - .L_36)
.L_36:
        /*000c*/ 	.word	0x00000000
        /*0010*/ 	.short	0x0005
        /*0012*/ 	.short	0x0020
        /*0014*/ 	.byte	0x00, 0xf0, 0x11, 0x00


	//----- nvinfo : EIATTR_KPARAM_INFO
	.align		4
.L_37:
        /*0018*/ 	.byte	0x04, 0x17
        /*001a*/ 	.short	(.L_39 - .L_38)
.L_38:
        /*001c*/ 	.word	0x00000000
        /*0020*/ 	.short	0x0004
        /*0022*/ 	.short	0x001c
        /*0024*/ 	.byte	0x00, 0xf0, 0x11, 0x00


	//----- nvinfo : EIATTR_KPARAM_INFO
	.align		4
.L_39:
        /*0028*/ 	.byte	0x04, 0x17
        /*002a*/ 	.short	(.L_41 - .L_40)
.L_40:
        /*002c*/ 	.word	0x00000000
        /*0030*/ 	.short	0x0003
        /*0032*/ 	.short	0x0018
        /*0034*/ 	.byte	0x00, 0xf0, 0x11, 0x00


	//----- nvinfo : EIATTR_KPARAM_INFO
	.align		4
.L_41:
        /*0038*/ 	.byte	0x04, 0x17
        /*003a*/ 	.short	(.L_43 - .L_42)
.L_42:
        /*003c*/ 	.word	0x00000000
        /*0040*/ 	.short	0x0002
        /*0042*/ 	.short	0x0010
        /*0044*/ 	.byte	0x00, 0xf5, 0x21, 0x00


	//----- nvinfo : EIATTR_KPARAM_INFO
	.align		4
.L_43:
        /*0048*/ 	.byte	0x04, 0x17
        /*004a*/ 	.short	(.L_45 - .L_44)
.L_44:
        /*004c*/ 	.word	0x00000000
        /*0050*/ 	.short	0x0001
        /*0052*/ 	.short	0x0008
        /*0054*/ 	.byte	0x00, 0xf5, 0x21, 0x00


	//----- nvinfo : EIATTR_KPARAM_INFO
	.align		4
.L_45:
        /*0058*/ 	.byte	0x04, 0x17
        /*005a*/ 	.short	(.L_47 - .L_46)
.L_46:
        /*005c*/ 	.word	0x00000000
        /*0060*/ 	.short	0x0000
        /*0062*/ 	.short	0x0000
        /*0064*/ 	.byte	0x00, 0xf5, 0x21, 0x00


	//----- nvinfo : EIATTR_SPARSE_MMA_MASK
	.align		4
.L_47:
        /*0068*/ 	.byte	0x03, 0x50
        /*006a*/ 	.short	0x0000


	//----- nvinfo : EIATTR_MAXREG_COUNT
	.align		4
        /*006c*/ 	.byte	0x03, 0x1b
        /*006e*/ 	.short	0x00ff


	//----- nvinfo : EIATTR_NUM_BARRIERS
	.align		4
        /*0070*/ 	.byte	0x02, 0x4c
        /*0072*/ 	.byte	0x01
	.zero		1


	//----- nvinfo : EIATTR_MERCURY_ISA_VERSION
	.align		4
        /*0074*/ 	.byte	0x03, 0x5f
        /*0076*/ 	.short	0x0101


	//----- nvinfo : EIATTR_VRC_CTA_INIT_COUNT
	.align		4
        /*0078*/ 	.byte	0x02, 0x4a
	.zero		1
	.zero		1


	//----- nvinfo : EIATTR_EXIT_INSTR_OFFSETS
	.align		4
        /*007c*/ 	.byte	0x04, 0x1c
        /*007e*/ 	.short	(.L_49 - .L_48)


	//   ....[0]....
.L_48:
        /*0080*/ 	.word	0x00000c00


	//----- nvinfo : EIATTR_CRS_STACK_SIZE
	.align		4
.L_49:
        /*0084*/ 	.byte	0x04, 0x1e
        /*0086*/ 	.short	(.L_51 - .L_50)
.L_50:
        /*0088*/ 	.word	0x00000000


	//----- nvinfo : EIATTR_CBANK_PARAM_SIZE
	.align		4
.L_51:
        /*008c*/ 	.byte	0x03, 0x19
        /*008e*/ 	.short	0x0024


	//----- nvinfo : EIATTR_PARAM_CBANK
	.align		4
        /*0090*/ 	.byte	0x04, 0x0a
        /*0092*/ 	.short	(.L_53 - .L_52)
	.align		4
.L_52:
        /*0094*/ 	.word	index@(.nv.constant0._Z4FDTDP8FDTDDataP3PMLP8INCFIELDiii)
        /*0098*/ 	.short	0x0380
        /*009a*/ 	.short	0x0024


	//----- nvinfo : EIATTR_SW_WAR
	.align		4
.L_53:
        /*009c*/ 	.byte	0x04, 0x36
        /*009e*/ 	.short	(.L_55 - .L_54)
.L_54:
        /*00a0*/ 	.word	0x00000008
.L_55:


//--------------------- .nv.callgraph             --------------------------
	.section	.nv.callgraph,"",@"SHT_CUDA_CALLGRAPH"
	.align	4
	.sectionentsize	8
	.align		4
        /*0000*/ 	.word	0x00000000
	.align		4
        /*0004*/ 	.word	0xffffffff
	.align		4
        /*0008*/ 	.word	0x00000000
	.align		4
        /*000c*/ 	.word	0xfffffffe
	.align		4
        /*0010*/ 	.word	0x00000000
	.align		4
        /*0014*/ 	.word	0xfffffffd
	.align		4
        /*0018*/ 	.word	0x00000000
	.align		4
        /*001c*/ 	.word	0xfffffffc


//--------------------- .text._Z5FDTD2P8FDTDDataP3PMLP8INCFIELDiii --------------------------
	.section	.text._Z5FDTD2P8FDTDDataP3PMLP8INCFIELDiii,"ax",@progbits
	.align	128
        .global         _Z5FDTD2P8FDTDDataP3PMLP8INCFIELDiii
        .type           _Z5FDTD2P8FDTDDataP3PMLP8INCFIELDiii,@function
        .size           _Z5FDTD2P8FDTDDataP3PMLP8INCFIELDiii,(.L_x_27 - _Z5FDTD2P8FDTDDataP3PMLP8INCFIELDiii)
        .other          _Z5FDTD2P8FDTDDataP3PMLP8INCFIELDiii,@"STO_CUDA_ENTRY STV_DEFAULT"
_Z5FDTD2P8FDTDDataP3PMLP8INCFIELDiii:
.text._Z5FDTD2P8FDTDDataP3PMLP8INCFIELDiii:
[----:B------:R-:W-:Y:S01]  /*0000*/  LDC R1, c[0x0][0x37c] ;  /* 0x0000df00ff017b82 */ /* 0x000fe20000000800 */
[----:B------:R-:W0:Y:S07]  /*0010*/  S2R R0, SR_TID.Y ;  /* 0x0000000000007919 */ /* 0x000e2e0000002200 */
[----:B------:R-:W0:Y:S08]  /*0020*/  S2UR UR4, SR_CTAID.Y ;  /* 0x00000000000479c3 */ /* 0x000e300000002600 */
[----:B------:R-:W0:Y:S08]  /*0030*/  LDC R29, c[0x0][0x364] ;  /* 0x0000d900ff1d7b82 */ /* 0x000e300000000800 */
[----:B------:R-:W1:Y:S08]  /*0040*/  LDC.64 R10, c[0x0][0x398] ;  /* 0x0000e600ff0a7b82 */ /* 0x000e700000000a00 */
[----:B------:R-:W2:Y:S01]  /*0050*/  LDC.64 R8, c[0x0][0x390] ;  /* 0x0000e400ff087b82 */ /* 0x000ea20000000a00 */
[----:B0-----:R-:W-:Y:S01]  /*0060*/  IMAD R29, R29, UR4, R0 ;  /* 0x000000041d1d7c24 */ /* 0x001fe2000f8e0200 */
[----:B------:R-:W0:Y:S06]  /*0070*/  LDCU.64 UR4, c[0x0][0x358] ;  /* 0x00006b00ff0477ac */ /* 0x000e2c0008000a00 */
[----:B------:R-:W3:Y:S01]  /*0080*/  LDC.64 R4, c[0x0][0x380] ;  /* 0x0000e000ff047b82 */ /* 0x000ee20000000a00 */
[C---:B-1----:R-:W-:Y:S01]  /*0090*/  ISETP.GE.AND P0, PT, R29.reuse, R11, PT ;  /* 0x0000000b1d00720c */ /* 0x042fe20003f06270 */
[----:B--2---:R-:W-:-:S12]  /*00a0*/  IMAD.WIDE.U32 R6, R29, 0x18, R8 ;  /* 0x000000181d067825 */ /* 0x004fd800078e0008 */
[----:B0-----:R-:W2:Y:S01]  /*00b0*/  @!P0 LDG.E.64 R22, desc[UR4][R6.64+0x10] ;  /* 0x0000100406168981 */ /* 0x001ea2000c1e1b00 */
[----:B------:R-:W-:Y:S01]  /*00c0*/  IMAD R17, R29, R10, RZ ;  /* 0x0000000a1d117224 */ /* 0x000fe200078e02ff */
[----:B------:R-:W-:-:S03]  /*00d0*/  IADD3 R16, PT, PT, R11, -0x1, RZ ;  /* 0xffffffff0b107810 */ /* 0x000fc60007ffe0ff */
[----:B---3--:R-:W-:Y:S01]  /*00e0*/  IMAD.WIDE R2, R17, 0x58, R4 ;  /* 0x0000005811027825 */ /* 0x008fe200078e0204 */
[C---:B------:R-:W-:Y:S01]  /*00f0*/  ISETP.GE.AND P3, PT, R29.reuse, R16, PT ;  /* 0x000000101d00720c */ /* 0x040fe20003f66270 */
[----:B------:R-:W0:Y:S03]  /*0100*/  S2R R13, SR_TID.X ;  /* 0x00000000000d7919 */ /* 0x000e260000002100 */
[----:B--2---:R1:W-:Y:S01]  /*0110*/  @!P0 STG.E.64 desc[UR4][R2.64+0xa8], R22 ;  /* 0x0000a81602008986 */ /* 0x0043e2000c101b04 */
[----:B------:R-:W-:Y:S08]  /*0120*/  BAR.SYNC.DEFER_BLOCKING 0x0 ;  /* 0x0000000000007b1d */ /* 0x000ff00000010000 */
[----:B------:R-:W2:Y:S04]  /*0130*/  @!P3 LDG.E.64 R18, desc[UR4][R6.64] ;  /* 0x000000040612b981 */ /* 0x000ea8000c1e1b00 */
[----:B------:R-:W2:Y:S04]  /*0140*/  @!P3 LDG.E.64 R20, desc[UR4][R6.64+0x18] ;  /* 0x000018040614b981 */ /* 0x000ea8000c1e1b00 */
[----:B------:R-:W3:Y:S01]  /*0150*/  @!P3 LDG.E.64 R14, desc[UR4][R2.64+0xa8] ;  /* 0x0000a804020eb981 */ /* 0x000ee2000c1e1b00 */
[----:B------:R-:W0:Y:S01]  /*0160*/  S2UR UR6, SR_CTAID.X ;  /* 0x00000000000679c3 */ /* 0x000e220000002500 */
[----:B------:R-:W-:Y:S01]  /*0170*/  ISETP.GE.AND P0, PT, R29, R11, PT ;  /* 0x0000000b1d00720c */ /* 0x000fe20003f06270 */
[----:B------:R-:W-:Y:S06]  /*0180*/  BSSY.RECONVERGENT B0, `(.L_x_0) ;  /* 0x0000016000007945 */ /* 0x000fec0003800200 */
[----:B------:R-:W0:Y:S02]  /*0190*/  LDC R0, c[0x0][0x360] ;  /* 0x0000d800ff007b82 */ /* 0x000e240000000800 */
[----:B0-----:R-:W-:-:S06]  /*01a0*/  IMAD R0, R0, UR6, R13 ;  /* 0x0000000600007c24 */ /* 0x001fcc000f8e020d */
[----:B------:R-:W0:Y:S01]  /*01b0*/  LDC.64 R12, c[0x0][0x388] ;  /* 0x0000e200ff0c7b82 */ /* 0x000e220000000a00 */
[----:B------:R-:W-:Y:S01]  /*01c0*/  ISETP.LT.AND P2, PT, R0, R10, !P0 ;  /* 0x0000000a0000720c */ /* 0x000fe20004741270 */
[----:B--2---:R-:W-:Y:S01]  /*01d0*/  @!P3 DADD R18, R18, -R20 ;  /* 0x000000001212b229 */ /* 0x004fe20000000814 */
[----:B------:R-:W-:-:S04]  /*01e0*/  IADD3 R21, PT, PT, R10, -0x1, RZ ;  /* 0xffffffff0a157810 */ /* 0x000fc80007ffe0ff */
[----:B------:R-:W-:-:S03]  /*01f0*/  ISETP.GE.AND P1, PT, R0, R21, PT ;  /* 0x000000150000720c */ /* 0x000fc60003f26270 */
[----:B---3--:R-:W-:Y:S01]  /*0200*/  @!P3 DFMA R18, R18, 0.5, R14 ;  /* 0x3fe000001212b82b */ /* 0x008fe2000000000e */
[----:B------:R-:W-:Y:S02]  /*0210*/  ISETP.LT.AND P1, PT, R29, R16, !P1 ;  /* 0x000000101d00720c */ /* 0x000fe40004f21270 */
[----:B------:R-:W-:-:S04]  /*0220*/  IADD3 R15, PT, PT, R0, R17, RZ ;  /* 0x00000011000f7210 */ /* 0x000fc80007ffe0ff */
[----:B------:R1:W-:Y:S01]  /*0230*/  @!P3 STG.E.64 desc[UR4][R6.64+0x10], R18 ;  /* 0x000010120600b986 */ /* 0x0003e2000c101b04 */
[----:B------:R-:W-:Y:S01]  /*0240*/  IMAD.WIDE R14, R15, 0x58, R4 ;  /* 0x000000580f0e7825 */ /* 0x000fe200078e0204 */
[----:B------:R-:W-:Y:S06]  /*0250*/  BAR.SYNC.DEFER_BLOCKING 0x0 ;  /* 0x0000000000007b1d */ /* 0x000fec0000010000 */
[----:B0-----:R-:W-:Y:S05]  /*0260*/  @!P1 BRA `(.L_x_1) ;  /* 0x00000000001c9947 */ /* 0x001fea0003800000 */
[----:B-1----:R-:W-:Y:S01]  /*0270*/  IMAD.WIDE R18, R10, 0x58, R14 ;  /* 0x000000580a127825 */ /* 0x002fe200078e020e */
[----:B------:R-:W2:Y:S04]  /*0280*/  LDG.E.64 R16, desc[UR4][R14.64] ;  /* 0x000000040e107981 */ /* 0x000ea8000c1e1b00 */
[----:B------:R-:W3:Y:S04]  /*0290*/  LDG.E.64 R20, desc[UR4][R14.64+0x28] ;  /* 0x000028040e147981 */ /* 0x000ee8000c1e1b00 */
[----:B------:R-:W2:Y:S02]  /*02a0*/  LDG.E.64 R18, desc[UR4][R18.64] ;  /* 0x0000000412127981 */ /* 0x000ea4000c1e1b00 */
[----:B--2---:R-:W-:-:S02]  /*02b0*/  DADD R16, R16, -R18 ;  /* 0x0000000010107229 */ /* 0x004fc40000000812 */
[----:B---3--:R0:W-:Y:S05]  /*02c0*/  STG.E.64 desc[UR4][R14.64+0x50], R20 ;  /* 0x000050140e007986 */ /* 0x0081ea000c101b04 */
[----:B------:R0:W-:Y:S04]  /*02d0*/  STG.E.64 desc[UR4][R14.64+0x48], R16 ;  /* 0x000048100e007986 */ /* 0x0001e8000c101b04 */
.L_x_1:
[----:B------:R-:W-:Y:S05]  /*02e0*/  BSYNC.RECONVERGENT B0 ;  /* 0x0000000000007941 */ /* 0x000fea0003800200 */
.L_x_0:
[----:B------:R-:W-:Y:S06]  /*02f0*/  BAR.SYNC.DEFER_BLOCKING 0x0 ;  /* 0x0000000000007b1d */ /* 0x000fec0000010000 */
[----:B------:R-:W-:Y:S04]  /*0300*/  BSSY.RECONVERGENT B0, `(.L_x_2) ;  /* 0x0000008000007945 */ /* 0x000fe80003800200 */
[----:B------:R-:W-:Y:S05]  /*0310*/  @!P1 BRA `(.L_x_3) ;  /* 0x0000000000189947 */ /* 0x000fea0003800000 */
[----:B0-----:R-:W2:Y:S04]  /*0320*/  LDG.E.64 R16, desc[UR4][R14.64+0x50] ;  /* 0x000050040e107981 */ /* 0x001ea8000c1e1b00 */
[----:B-1----:R-:W2:Y:S04]  /*0330*/  LDG.E.64 R18, desc[UR4][R14.64+0x48] ;  /* 0x000048040e127981 */ /* 0x002ea8000c1e1b00 */
[----:B------:R-:W3:Y:S01]  /*0340*/  LDG.E.64 R20, desc[UR4][R14.64+0x10] ;  /* 0x000010040e147981 */ /* 0x000ee2000c1e1b00 */
[----:B--2---:R-:W-:-:S03]  /*0350*/  DADD R16, R16, R18 ;  /* 0x0000000010107229 */ /* 0x004fc60000000012 */
[----:B---3--:R2:W-:Y:S04]  /*0360*/  STG.E.64 desc[UR4][R14.64+0x50], R20 ;  /* 0x000050140e007986 */ /* 0x0085e8000c101b04 */
[----:B------:R2:W-:Y:S04]  /*0370*/  STG.E.64 desc[UR4][R14.64+0x28], R16 ;  /* 0x000028100e007986 */ /* 0x0005e8000c101b04 */
.L_x_3:
[----:B------:R-:W-:Y:S05]  /*0380*/  BSYNC.RECONVERGENT B0 ;  /* 0x0000000000007941 */ /* 0x000fea0003800200 */
.L_x_2:
[----:B------:R-:W-:Y:S01]  /*0390*/  BAR.SYNC.DEFER_BLOCKING 0x0 ;  /* 0x0000000000007b1d */ /* 0x000fe20000010000 */
[----:B0-2---:R-:W-:-:S05]  /*03a0*/  IMAD.WIDE R16, R0, 0x50, R12 ;  /* 0x0000005000107825 */ /* 0x005fca00078e020c */
[----:B------:R-:W-:Y:S04]  /*03b0*/  BSSY.RECONVERGENT B0, `(.L_x_4) ;  /* 0x000000e000007945 */ /* 0x000fe80003800200 */
[----:B------:R-:W-:Y:S05]  /*03c0*/  @!P1 BRA `(.L_x_5) ;  /* 0x0000000000309947 */ /* 0x000fea0003800000 */
[----:B------:R-:W2:Y:S04]  /*03d0*/  LDG.E.64 R20, desc[UR4][R16.64+0x10] ;  /* 0x0000100410147981 */ /* 0x000ea8000c1e1b00 */
[----:B-1----:R-:W2:Y:S01]  /*03e0*/  LDG.E.64 R22, desc[UR4][R14.64+0x28] ;  /* 0x000028040e167981 */ /* 0x002ea2000c1e1b00 */
[----:B------:R-:W-:-:S03]  /*03f0*/  IMAD.WIDE.U32 R24, R29, 0x50, R12 ;  /* 0x000000501d187825 */ /* 0x000fc600078e000c */
[----:B------:R-:W3:Y:S04]  /*0400*/  LDG.E.64 R18, desc[UR4][R14.64+0x48] ;  /* 0x000048040e127981 */ /* 0x000ee8000c1e1b00 */
[----:B------:R-:W4:Y:S01]  /*0410*/  LDG.E.64 R26, desc[UR4][R14.64+0x50] ;  /* 0x000050040e1a7981 */ /* 0x000f22000c1e1b00 */
[----:B--2---:R-:W-:-:S03]  /*0420*/  DMUL R20, R20, R22 ;  /* 0x0000001614147228 */ /* 0x004fc60000000000 */
[----:B------:R-:W2:Y:S04]  /*0430*/  LDG.E.64 R22, desc[UR4][R24.64+0x40] ;  /* 0x0000400418167981 */ /* 0x000ea8000c1e1b00 */
[----:B------:R-:W4:Y:S01]  /*0440*/  LDG.E.64 R24, desc[UR4][R24.64+0x48] ;  /* 0x0000480418187981 */ /* 0x000f22000c1e1b00 */
[----:B---3--:R-:W-:-:S08]  /*0450*/  DFMA R18, R18, 0.5, R20 ;  /* 0x3fe000001212782b */ /* 0x008fd00000000014 */
[----:B--2---:R-:W-:-:S08]  /*0460*/  DMUL R18, R22, R18 ;  /* 0x0000001216127228 */ /* 0x004fd00000000000 */
[----:B----4-:R-:W-:-:S07]  /*0470*/  DFMA R18, R24, R26, R18 ;  /* 0x0000001a1812722b */ /* 0x010fce0000000012 */
[----:B------:R0:W-:Y:S04]  /*0480*/  STG.E.64 desc[UR4][R14.64+0x10], R18 ;  /* 0x000010120e007986 */ /* 0x0001e8000c101b04 */
.L_x_5:
[----:B------:R-:W-:Y:S05]  /*0490*/  BSYNC.RECONVERGENT B0 ;  /* 0x0000000000007941 */ /* 0x000fea0003800200 */
.L_x_4:
[----:B------:R-:W-:Y:S06]  /*04a0*/  BAR.SYNC.DEFER_BLOCKING 0x0 ;  /* 0x0000000000007b1d */ /* 0x000fec0000010000 */
[----:B-1----:R-:W2:Y:S01]  /*04b0*/  @P2 LDG.E.64 R22, desc[UR4][R14.64+0x10] ;  /* 0x000010040e162981 */ /* 0x002ea2000c1e1b00 */
[----:B0-----:R-:W-:-:S05]  /*04c0*/  VIADD R19, R10, 0xfffffff9 ;  /* 0xfffffff90a137836 */ /* 0x001fca0000000000 */
[----:B------:R-:W-:-:S04]  /*04d0*/  ISETP.GE.AND P1, PT, R0, R19, PT ;  /* 0x000000130000720c */ /* 0x000fc80003f26270 */
[----:B------:R-:W-:-:S13]  /*04e0*/  ISETP.GT.AND P1, PT, R0, 0x6, !P1 ;  /* 0x000000060000780c */ /* 0x000fda0004f24270 */
[----:B------:R-:W0:Y:S01]  /*04f0*/  @P1 LDC.64 R20, c[0x0][0x390] ;  /* 0x0000e400ff141b82 */ /* 0x000e220000000a00 */
[----:B------:R-:W-:-:S04]  /*0500*/  @P1 IMAD R19, R10, 0x6, R0 ;  /* 0x000000060a131824 */ /* 0x000fc800078e0200 */
[----:B------:R-:W-:Y:S01]  /*0510*/  @P1 IMAD.WIDE R18, R19, 0x58, R4 ;  /* 0x0000005813121825 */ /* 0x000fe200078e0204 */
[----:B--2---:R1:W-:Y:S02]  /*0520*/  @P2 STG.E.64 desc[UR4][R14.64+0x50], R22 ;  /* 0x000050160e002986 */ /* 0x0043e4000c101b04 */
[----:B------:R-:W-:Y:S06]  /*0530*/  BAR.SYNC.DEFER_BLOCKING 0x0 ;  /* 0x0000000000007b1d */ /* 0x000fec0000010000 */
[----:B------:R-:W2:Y:S04]  /*0540*/  @P1 LDG.E.64 R24, desc[UR4][R18.64+0x50] ;  /* 0x0000500412181981 */ /* 0x000ea8000c1e1b00 */
[----:B0-----:R-:W2:Y:S01]  /*0550*/  @P1 LDG.E.64 R20, desc[UR4][R20.64+0xa8] ;  /* 0x0000a80414141981 */ /* 0x001ea2000c1e1b00 */
[----:B------:R-:W-:Y:S01]  /*0560*/  IADD3 R27, PT, PT, R10, -0x1, RZ ;  /* 0xffffffff0a1b7810 */ /* 0x000fe20007ffe0ff */
[----:B------:R-:W-:Y:S03]  /*0570*/  BSSY.RECONVERGENT B0, `(.L_x_6) ;  /* 0x000000e000007945 */ /* 0x000fe60003800200 */
[----:B------:R-:W-:Y:S01]  /*0580*/  ISETP.LT.AND P0, PT, R0, R27, !P0 ;  /* 0x0000001b0000720c */ /* 0x000fe20004701270 */
[----:B--2---:R-:W-:-:S07]  /*0590*/  @P1 DFMA R24, R20, 0.5, R24 ;  /* 0x3fe000001418182b */ /* 0x004fce0000000018 */
[----:B------:R1:W-:Y:S01]  /*05a0*/  @P1 STG.E.64 desc[UR4][R18.64+0x10], R24 ;  /* 0x0000101812001986 */ /* 0x0003e2000c101b04 */
[----:B------:R-:W-:Y:S06]  /*05b0*/  BAR.SYNC.DEFER_BLOCKING 0x0 ;  /* 0x0000000000007b1d */ /* 0x000fec0000010000 */
[----:B------:R-:W-:Y:S05]  /*05c0*/  @!P1 BRA `(.L_x_7) ;  /* 0x0000000000209947 */ /* 0x000fea0003800000 */
[----:B-1----:R-:W-:-:S04]  /*05d0*/  VIADD R19, R11, 0xfffffff8 ;  /* 0xfffffff80b137836 */ /* 0x002fc80000000000 */
[----:B------:R-:W-:Y:S02]  /*05e0*/  IMAD R21, R19, R10, R0 ;  /* 0x0000000a13157224 */ /* 0x000fe400078e0200 */
[----:B------:R-:W-:-:S04]  /*05f0*/  IMAD.WIDE R18, R11, 0x18, R8 ;  /* 0x000000180b127825 */ /* 0x000fc800078e0208 */
[----:B------:R-:W-:Y:S02]  /*0600*/  IMAD.WIDE R4, R21, 0x58, R4 ;  /* 0x0000005815047825 */ /* 0x000fe400078e0204 */
[----:B------:R-:W2:Y:S04]  /*0610*/  LDG.E.64 R18, desc[UR4][R18.64+-0xc0] ;  /* 0xffff400412127981 */ /* 0x000ea8000c1e1b00 */
[----:B------:R-:W2:Y:S02]  /*0620*/  LDG.E.64 R8, desc[UR4][R4.64+0x50] ;  /* 0x0000500404087981 */ /* 0x000ea4000c1e1b00 */
[----:B--2---:R-:W-:-:S07]  /*0630*/  DFMA R8, R18, -0.5, R8 ;  /* 0xbfe000001208782b */ /* 0x004fce0000000008 */
[----:B------:R0:W-:Y:S04]  /*0640*/  STG.E.64 desc[UR4][R4.64+0x10], R8 ;  /* 0x0000100804007986 */ /* 0x0001e8000c101b04 */
.L_x_7:
[----:B------:R-:W-:Y:S05]  /*0650*/  BSYNC.RECONVERGENT B0 ;  /* 0x0000000000007941 */ /* 0x000fea0003800200 */
.L_x_6:
[----:B------:R-:W-:Y:S06]  /*0660*/  BAR.SYNC.DEFER_BLOCKING 0x0 ;  /* 0x0000000000007b1d */ /* 0x000fec0000010000 */
[----:B------:R-:W-:Y:S04]  /*0670*/  BSSY.RECONVERGENT B0, `(.L_x_8) ;  /* 0x0000008000007945 */ /* 0x000fe80003800200 */
[----:B------:R-:W-:Y:S05]  /*0680*/  @!P0 BRA `(.L_x_9) ;  /* 0x0000000000188947 */ /* 0x000fea0003800000 */
[----:B0-----:R-:W2:Y:S04]  /*0690*/  LDG.E.64 R4, desc[UR4][R14.64] ;  /* 0x000000040e047981 */ /* 0x001ea8000c1e1b00 */
[----:B------:R-:W2:Y:S04]  /*06a0*/  LDG.E.64 R8, desc[UR4][R14.64+0x58] ;  /* 0x000058040e087981 */ /* 0x000ea8000c1e1b00 */
[----:B-1----:R-:W3:Y:S01]  /*06b0*/  LDG.E.64 R18, desc[UR4][R14.64+0x30] ;  /* 0x000030040e127981 */ /* 0x002ee2000c1e1b00 */
[----:B--2---:R-:W-:-:S03]  /*06c0*/  DADD R4, R4, -R8 ;  /* 0x0000000004047229 */ /* 0x004fc60000000808 */
[----:B---3--:R2:W-:Y:S04]  /*06d0*/  STG.E.64 desc[UR4][R14.64+0x50], R18 ;  /* 0x000050120e007986 */ /* 0x0085e8000c101b04 */
[----:B------:R2:W-:Y:S04]  /*06e0*/  STG.E.64 desc[UR4][R14.64+0x48], R4 ;  /* 0x000048040e007986 */ /* 0x0005e8000c101b04 */
.L_x_9:
[----:B------:R-:W-:Y:S05]  /*06f0*/  BSYNC.RECONVERGENT B0 ;  /* 0x0000000000007941 */ /* 0x000fea0003800200 */
.L_x_8:
[----:B------:R-:W-:Y:S06]  /*0700*/  BAR.SYNC.DEFER_BLOCKING 0x0 ;  /* 0x0000000000007b1d */ /* 0x000fec0000010000 */
[----:B------:R-:W-:Y:S04]  /*0710*/  BSSY.RECONVERGENT B0, `(.L_x_10) ;  /* 0x0000008000007945 */ /* 0x000fe80003800200 */
[----:B------:R-:W-:Y:S05]  /*0720*/  @!P0 BRA `(.L_x_11) ;  /* 0x0000000000188947 */ /* 0x000fea0003800000 */
[----:B0-2---:R-:W2:Y:S04]  /*0730*/  LDG.E.64 R4, desc[UR4][R14.64+0x50] ;  /* 0x000050040e047981 */ /* 0x005ea8000c1e1b00 */
[----:B------:R-:W2:Y:S04]  /*0740*/  LDG.E.64 R8, desc[UR4][R14.64+0x48] ;  /* 0x000048040e087981 */ /* 0x000ea8000c1e1b00 */
[----:B-1----:R-:W3:Y:S01]  /*0750*/  LDG.E.64 R18, desc[UR4][R14.64+0x18] ;  /* 0x000018040e127981 */ /* 0x002ee2000c1e1b00 */
[----:B--2---:R-:W-:-:S03]  /*0760*/  DADD R4, R4, R8 ;  /* 0x0000000004047229 */ /* 0x004fc60000000008 */
[----:B---3--:R3:W-:Y:S04]  /*0770*/  STG.E.64 desc[UR4][R14.64+0x50], R18 ;  /* 0x000050120e007986 */ /* 0x0087e8000c101b04 */
[----:B------:R3:W-:Y:S04]  /*0780*/  STG.E.64 desc[UR4][R14.64+0x30], R4 ;  /* 0x000030040e007986 */ /* 0x0007e8000c101b04 */
.L_x_11:
[----:B------:R-:W-:Y:S05]  /*0790*/  BSYNC.RECONVERGENT B0 ;  /* 0x0000000000007941 */ /* 0x000fea0003800200 */
.L_x_10:
[----:B------:R-:W-:Y:S06]  /*07a0*/  BAR.SYNC.DEFER_BLOCKING 0x0 ;  /* 0x0000000000007b1d */ /* 0x000fec0000010000 */
[----:B------:R-:W-:Y:S04]  /*07b0*/  BSSY.RECONVERGENT B0, `(.L_x_12) ;  /* 0x000000e000007945 */ /* 0x000fe80003800200 */
[----:B------:R-:W-:Y:S05]  /*07c0*/  @!P0 BRA `(.L_x_13) ;  /* 0x0000000000308947 */ /* 0x000fea0003800000 */
[----:B-1----:R-:W-:Y:S01]  /*07d0*/  IMAD.WIDE.U32 R24, R29, 0x50, R12 ;  /* 0x000000501d187825 */ /* 0x002fe200078e000c */
[----:B------:R-:W4:Y:S04]  /*07e0*/  LDG.E.64 R22, desc[UR4][R14.64+0x30] ;  /* 0x000030040e167981 */ /* 0x000f28000c1e1b00 */
[----:B------:R-:W4:Y:S04]  /*07f0*/  LDG.E.64 R20, desc[UR4][R24.64+0x38] ;  /* 0x0000380418147981 */ /* 0x000f28000c1e1b00 */
[----:B--23--:R-:W2:Y:S04]  /*0800*/  LDG.E.64 R18, desc[UR4][R14.64+0x48] ;  /* 0x000048040e127981 */ /* 0x00cea8000c1e1b00 */
[----:B------:R-:W3:Y:S04]  /*0810*/  LDG.E.64 R12, desc[UR4][R16.64+0x18] ;  /* 0x00001804100c7981 */ /* 0x000ee8000c1e1b00 */
[----:B0-----:R-:W5:Y:S04]  /*0820*/  LDG.E.64 R4, desc[UR4][R16.64+0x20] ;  /* 0x0000200410047981 */ /* 0x001f68000c1e1b00 */
[----:B------:R-:W5:Y:S01]  /*0830*/  LDG.E.64 R8, desc[UR4][R14.64+0x50] ;  /* 0x000050040e087981 */ /* 0x000f62000c1e1b00 */
[----:B----4-:R-:W-:-:S08]  /*0840*/  DMUL R20, R20, R22 ;  /* 0x0000001614147228 */ /* 0x010fd00000000000 */
[----:B--2---:R-:W-:-:S08]  /*0850*/  DFMA R18, R18, 0.5, R20 ;  /* 0x3fe000001212782b */ /* 0x004fd00000000014 */
[----:B---3--:R-:W-:-:S08]  /*0860*/  DMUL R12, R12, R18 ;  /* 0x000000120c0c7228 */ /* 0x008fd00000000000 */
[----:B-----5:R-:W-:-:S07]  /*0870*/  DFMA R4, R4, R8, -R12 ;  /* 0x000000080404722b */ /* 0x020fce000000080c */
[----:B------:R4:W-:Y:S04]  /*0880*/  STG.E.64 desc[UR4][R14.64+0x18], R4 ;  /* 0x000018040e007986 */ /* 0x0009e8000c101b04 */
.L_x_13:
[----:B------:R-:W-:Y:S05]  /*0890*/  BSYNC.RECONVERGENT B0 ;  /* 0x0000000000007941 */ /* 0x000fea0003800200 */
.L_x_12:
[----:B------:R-:W-:Y:S06]  /*08a0*/  BAR.SYNC.DEFER_BLOCKING 0x0 ;  /* 0x0000000000007b1d */ /* 0x000fec0000010000 */
[----:B0-234-:R-:W2:Y:S01]  /*08b0*/  @P2 LDG.E.64 R4, desc[UR4][R14.64+0x18] ;  /* 0x000018040e042981 */ /* 0x01dea2000c1e1b00 */
[----:B------:R-:W-:-:S04]  /*08c0*/  IADD3 R0, PT, PT, R11, -0x7, RZ ;  /* 0xfffffff90b007810 */ /* 0x000fc80007ffe0ff */
[----:B------:R-:W-:-:S04]  /*08d0*/  ISETP.GE.AND P0, PT, R29, R0, PT ;  /* 0x000000001d00720c */ /* 0x000fc80003f06270 */
[----:B------:R-:W-:Y:S01]  /*08e0*/  ISETP.LT.U32.OR P0, PT, R29, 0x7, P0 ;  /* 0x000000071d00780c */ /* 0x000fe20000701470 */
[----:B--2---:R-:W-:Y:S01]  /*08f0*/  @P2 STG.E.64 desc[UR4][R14.64+0x50], R4 ;  /* 0x000050040e002986 */ /* 0x004fe2000c101b04 */
[----:B------:R-:W-:Y:S11]  /*0900*/  BAR.SYNC.DEFER_BLOCKING 0x0 ;  /* 0x0000000000007b1d */ /* 0x000ff60000010000 */
[----:B------:R-:W2:Y:S04]  /*0910*/  @!P0 LDG.E.64 R8, desc[UR4][R2.64+0x260] ;  /* 0x0002600402088981 */ /* 0x000ea8000c1e1b00 */
[----:B------:R-:W2:Y:S01]  /*0920*/  @!P0 LDG.E.64 R12, desc[UR4][R6.64] ;  /* 0x00000004060c8981 */ /* 0x000ea2000c1e1b00 */
[----:B------:R-:W-:-:S04]  /*0930*/  IADD3 R16, P1, PT, R2, 0x50, RZ ;  /* 0x0000005002107810 */ /* 0x000fc80007f3e0ff */
[----:B------:R-:W-:-:S03]  /*0940*/  IADD3.X R17, PT, PT, RZ, R3, RZ, P1, !PT ;  /* 0x00000003ff117210 */ /* 0x000fc60000ffe4ff */
[----:B------:R-:W-:Y:S01]  /*0950*/  @!P0 IMAD.WIDE R10, R10, 0x58, R16 ;  /* 0x000000580a0a8825 */ /* 0x000fe200078e0210 */
[----:B--2---:R-:W-:-:S07]  /*0960*/  @!P0 DFMA R8, R12, -0.5, R8 ;  /* 0xbfe000000c08882b */ /* 0x004fce0000000008 */
[----:B------:R-:W-:Y:S04]  /*0970*/  @!P0 STG.E.64 desc[UR4][R2.64+0x228], R8 ;  /* 0x0002280802008986 */ /* 0x000fe8000c101b04 */
[----:B------:R-:W2:Y:S04]  /*0980*/  @!P0 LDG.E.64 R16, desc[UR4][R6.64] ;  /* 0x0000000406108981 */ /* 0x000ea8000c1e1b00 */
[----:B------:R-:W2:Y:S02]  /*0990*/  @!P0 LDG.E.64 R12, desc[UR4][R10.64+-0x2c0] ;  /* 0xfffd40040a0c8981 */ /* 0x000ea4000c1e1b00 */
[----:B--2---:R-:W-:-:S07]  /*09a0*/  @!P0 DFMA R12, R16, 0.5, R12 ;  /* 0x3fe00000100c882b */ /* 0x004fce000000000c */
[----:B------:R-:W-:Y:S01]  /*09b0*/  @!P0 STG.E.64 desc[UR4][R10.64+-0x2f8], R12 ;  /* 0xfffd080c0a008986 */ /* 0x000fe2000c101b04 */
[----:B------:R-:W-:Y:S06]  /*09c0*/  BAR.SYNC.DEFER_BLOCKING 0x0 ;  /* 0x0000000000007b1d */ /* 0x000fec0000010000 */
[----:B------:R-:W-:Y:S05]  /*09d0*/  EXIT ;  /* 0x000000000000794d */ /* 0x000fea0003800000 */
.L_x_14:
[----:B------:R-:W-:-:S00]  /*09e0*/  BRA `(.L_x_14) ;  /* 0xfffffffc00fc7947 */ /* 0x000fc0000383ffff */
[----:B------:R-:W-:-:S00]  /*09f0*/  NOP ;  /* 0x0000000000007918 */ /* 0x000fc00000000000 */
        /* <DEDUP_REMOVED lines=8> */
.L_x_27:


//--------------------- .text._Z4FDTDP8FDTDDataP3PMLP8INCFIELDiii --------------------------
	.section	.text._Z4FDTDP8FDTDDataP3PMLP8INCFIELDiii,"ax",@progbits
	.align	128
        .global         _Z4FDTDP8FDTDDataP3PMLP8INCFIELDiii
        .type           _Z4FDTDP8FDTDDataP3PMLP8INCFIELDiii,@function
        .size           _Z4FDTDP8FDTDDataP3PMLP8INCFIELDiii,(.L_x_28 - _Z4FDTDP8FDTDDataP3PMLP8INCFIELDiii)
        .other          _Z4FDTDP8FDTDDataP3PMLP8INCFIELDiii,@"STO_CUDA_ENTRY STV_DEFAULT"
_Z4FDTDP8FDTDDataP3PMLP8INCFIELDiii:
.text._Z4FDTDP8FDTDDataP3PMLP8INCFIELDiii:
        /* <DEDUP_REMOVED lines=9> */
[----:B-1----:R-:W-:-:S04]  /*0090*/  ISETP.GE.AND P2, PT, R0, R5, PT ;  /* 0x000000050000720c */ /* 0x002fc80003f46270 */
[C---:B------:R-:W-:Y:S01]  /*00a0*/  ISETP.NE.AND P0, PT, R0.reuse, RZ, !P2 ;  /* 0x000000ff0000720c */ /* 0x040fe20005705270 */
[----:B--2---:R-:W-:-:S12]  /*00b0*/  IMAD.WIDE.U32 R12, R0, 0x18, R8 ;  /* 0x00000018000c7825 */ /* 0x004fd800078e0008 */
[----:B0-----:R-:W2:Y:S01]  /*00c0*/  @P0 LDG.E.64 R16, desc[UR4][R12.64] ;  /* 0x000000040c100981 */ /* 0x001ea2000c1e1b00 */
[C---:B------:R-:W-:Y:S01]  /*00d0*/  IMAD R10, R0.reuse, R4, RZ ;  /* 0x00000004000a7224 */ /* 0x040fe200078e02ff */
[----:B------:R-:W-:-:S03]  /*00e0*/  @P0 IADD3 R21, PT, PT, R0, -0x1, RZ ;  /* 0xffffffff00150810 */ /* 0x000fc60007ffe0ff */
[----:B---3--:R-:W-:-:S04]  /*00f0*/  IMAD.WIDE R14, R10, 0x58, R6 ;  /* 0x000000580a0e7825 */ /* 0x008fc800078e0206 */
[----:B------:R-:W-:Y:S01]  /*0100*/  @P0 IMAD.WIDE.U32 R20, R21, 0x18, R8 ;  /* 0x0000001815140825 */ /* 0x000fe200078e0008 */
[----:B--2---:R0:W-:Y:S01]  /*0110*/  @P0 STG.E.64 desc[UR4][R14.64+0xa8], R16 ;  /* 0x0000a8100e000986 */ /* 0x0041e2000c101b04 */
[----:B------:R-:W-:Y:S06]  /*0120*/  BAR.SYNC.DEFER_BLOCKING 0x0 ;  /* 0x0000000000007b1d */ /* 0x000fec0000010000 */
[----:B------:R-:W2:Y:S04]  /*0130*/  @P0 LDG.E.64 R20, desc[UR4][R20.64+0x10] ;  /* 0x0000100414140981 */ /* 0x000ea8000c1e1b00 */
[----:B------:R-:W2:Y:S04]  /*0140*/  @P0 LDG.E.64 R22, desc[UR4][R12.64+0x10] ;  /* 0x000010040c160981 */ /* 0x000ea8000c1e1b00 */
[----:B------:R-:W3:Y:S01]  /*0150*/  @P0 LDG.E.64 R18, desc[UR4][R14.64+0xa8] ;  /* 0x0000a8040e120981 */ /* 0x000ee2000c1e1b00 */
[----:B------:R-:W1:Y:S01]  /*0160*/  LDC.64 R2, c[0x0][0x390] ;  /* 0x0000e400ff027b82 */ /* 0x000e620000000a00 */
[----:B--2---:R-:W-:-:S08]  /*0170*/  @P0 DADD R22, R20, -R22 ;  /* 0x0000000014160229 */ /* 0x004fd00000000816 */
[----:B---3--:R-:W-:-:S07]  /*0180*/  @P0 DFMA R18, R22, 0.5, R18 ;  /* 0x3fe000001612082b */ /* 0x008fce0000000012 */
[----:B------:R2:W-:Y:S01]  /*0190*/  @P0 STG.E.64 desc[UR4][R12.64], R18 ;  /* 0x000000120c000986 */ /* 0x0005e2000c101b04 */
[----:B------:R-:W-:Y:S06]  /*01a0*/  BAR.SYNC.DEFER_BLOCKING 0x0 ;  /* 0x0000000000007b1d */ /* 0x000fec0000010000 */
[----:B-1----:R-:W3:Y:S04]  /*01b0*/  LDG.E.64 R22, desc[UR4][R2.64+0x8] ;  /* 0x0000080402167981 */ /* 0x002ee8000c1e1b00 */
[----:B0-----:R-:W4:Y:S04]  /*01c0*/  LDG.E.64 R16, desc[UR4][R2.64+0x20] ;  /* 0x0000200402107981 */ /* 0x001f28000c1e1b00 */
[----:B------:R-:W5:Y:S01]  /*01d0*/  LDG.E.64 R24, desc[UR4][R2.64+0x18] ;  /* 0x0000180402187981 */ /* 0x000f62000c1e1b00 */
[----:B------:R-:W-:Y:S01]  /*01e0*/  IMAD.WIDE R8, R5, 0x18, R8 ;  /* 0x0000001805087825 */ /* 0x000fe200078e0208 */
[----:B--2---:R-:W0:Y:S01]  /*01f0*/  S2R R12, SR_TID.X ;  /* 0x00000000000c7919 */ /* 0x004e220000002100 */
[----:B------:R-:W0:Y:S08]  /*0200*/  S2UR UR6, SR_CTAID.X ;  /* 0x00000000000679c3 */ /* 0x000e300000002500 */
[----:B------:R-:W0:Y:S01]  /*0210*/  LDC R13, c[0x0][0x360] ;  /* 0x0000d800ff0d7b82 */ /* 0x000e220000000800 */
[----:B---3--:R1:W-:Y:S04]  /*0220*/  STG.E.64 desc[UR4][R2.64], R22 ;  /* 0x0000001602007986 */ /* 0x0083e8000c101b04 */
[----:B----4-:R1:W-:Y:S04]  /*0230*/  STG.E.64 desc[UR4][R2.64+0x8], R16 ;  /* 0x0000081002007986 */ /* 0x0103e8000c101b04 */
[----:B-----5:R1:W-:Y:S04]  /*0240*/  STG.E.64 desc[UR4][R2.64+0x20], R24 ;  /* 0x0000201802007986 */ /* 0x0203e8000c101b04 */
[----:B------:R-:W2:Y:S04]  /*0250*/  LDG.E.64 R14, desc[UR4][R8.64+-0x10] ;  /* 0xfffff004080e7981 */ /* 0x000ea8000c1e1b00 */
[----:B------:R-:W3:Y:S04]  /*0260*/  LDG.E.64 R20, desc[UR4][R8.64+-0x28] ;  /* 0xffffd80408147981 */ /* 0x000ee8000c1e1b00 */
[----:B------:R-:W4:Y:S01]  /*0270*/  LDG.E.64 R18, desc[UR4][R8.64+-0x30] ;  /* 0xffffd00408127981 */ /* 0x000f22000c1e1b00 */
[----:B0-----:R-:W-:Y:S01]  /*0280*/  IMAD R13, R13, UR6, R12 ;  /* 0x000000060d0d7c24 */ /* 0x001fe2000f8e020c */
[----:B------:R-:W-:Y:S03]  /*0290*/  BSSY.RECONVERGENT B0, `(.L_x_15) ;  /* 0x000000c000007945 */ /* 0x000fe60003800200 */
[C---:B------:R-:W-:Y:S01]  /*02a0*/  IMAD.IADD R11, R13.reuse, 0x1, R10 ;  /* 0x000000010d0b7824 */ /* 0x040fe200078e020a */
[----:B------:R-:W-:-:S02]  /*02b0*/  ISETP.LT.OR P1, PT, R13, 0x1, !P0 ;  /* 0x000000010d00780c */ /* 0x000fc40004721670 */
[-C--:B------:R-:W-:Y:S01]  /*02c0*/  ISETP.LT.AND P0, PT, R13, R4.reuse, !P2 ;  /* 0x000000040d00720c */ /* 0x080fe20005701270 */
[----:B------:R-:W-:Y:S01]  /*02d0*/  IMAD.WIDE R10, R11, 0x58, R6 ;  /* 0x000000580b0a7825 */ /* 0x000fe200078e0206 */
[----:B------:R-:W-:Y:S01]  /*02e0*/  ISETP.GE.OR P1, PT, R13, R4, P1 ;  /* 0x000000040d00720c */ /* 0x000fe20000f26670 */
[----:B--2---:R1:W-:Y:S04]  /*02f0*/  STG.E.64 desc[UR4][R8.64+-0x18], R14 ;  /* 0xffffe80e08007986 */ /* 0x0043e8000c101b04 */
[----:B---3--:R1:W-:Y:S04]  /*0300*/  STG.E.64 desc[UR4][R8.64+-0x10], R20 ;  /* 0xfffff01408007986 */ /* 0x0083e8000c101b04 */
[----:B----4-:R1:W-:Y:S02]  /*0310*/  STG.E.64 desc[UR4][R8.64+-0x28], R18 ;  /* 0xffffd81208007986 */ /* 0x0103e4000c101b04 */
[----:B------:R-:W-:Y:S05]  /*0320*/  @!P0 BRA `(.L_x_16) ;  /* 0x0000000000088947 */ /* 0x000fea0003800000 */
[----:B-1----:R-:W2:Y:S04]  /*0330*/  LDG.E.64 R14, desc[UR4][R10.64+0x8] ;  /* 0x000008040a0e7981 */ /* 0x002ea8000c1e1b00 */
[----:B--2---:R0:W-:Y:S02]  /*0340*/  STG.E.64 desc[UR4][R10.64+0x50], R14 ;  /* 0x0000500e0a007986 */ /* 0x0041e4000c101b04 */
.L_x_16:
[----:B------:R-:W-:Y:S05]  /*0350*/  BSYNC.RECONVERGENT B0 ;  /* 0x0000000000007941 */ /* 0x000fea0003800200 */
.L_x_15:
[----:B------:R-:W-:Y:S06]  /*0360*/  BAR.SYNC.DEFER_BLOCKING 0x0 ;  /* 0x0000000000007b1d */ /* 0x000fec0000010000 */
[----:B------:R-:W-:Y:S04]  /*0370*/  BSSY.RECONVERGENT B0, `(.L_x_17) ;  /* 0x000001a000007945 */ /* 0x000fe80003800200 */
[----:B------:R-:W-:Y:S05]  /*0380*/  @P1 BRA `(.L_x_18) ;  /* 0x0000000000601947 */ /* 0x000fea0003800000 */
[----:B-1----:R-:W2:Y:S01]  /*0390*/  LDG.E.64 R22, desc[UR4][R10.64+0x18] ;  /* 0x000018040a167981 */ /* 0x002ea2000c1e1b00 */
[----:B------:R-:W1:Y:S03]  /*03a0*/  LDC.64 R26, c[0x0][0x388] ;  /* 0x0000e200ff1a7b82 */ /* 0x000e660000000a00 */
[----:B------:R-:W2:Y:S04]  /*03b0*/  LDG.E.64 R16, desc[UR4][R10.64+-0x40] ;  /* 0xffffc0040a107981 */ /* 0x000ea8000c1e1b00 */
[----:B0-----:R-:W3:Y:S01]  /*03c0*/  LDG.E.64 R14, desc[UR4][R10.64+0x10] ;  /* 0x000010040a0e7981 */ /* 0x001ee2000c1e1b00 */
[----:B------:R-:W-:-:S05]  /*03d0*/  IADD3 R21, PT, PT, R0, -0x1, RZ ;  /* 0xffffffff00157810 */ /* 0x000fca0007ffe0ff */
[----:B------:R-:W-:Y:S02]  /*03e0*/  IMAD R21, R21, R4, R13 ;  /* 0x0000000415157224 */ /* 0x000fe400078e020d */
[----:B-1----:R-:W-:-:S04]  /*03f0*/  IMAD.WIDE.U32 R28, R13, 0x50, R26 ;  /* 0x000000500d1c7825 */ /* 0x002fc800078e001a */
[----:B------:R-:W-:Y:S01]  /*0400*/  IMAD.WIDE.U32 R26, R0, 0x50, R26 ;  /* 0x00000050001a7825 */ /* 0x000fe200078e001a */
[----:B------:R-:W4:Y:S04]  /*0410*/  LDG.E.64 R24, desc[UR4][R28.64+0x8] ;  /* 0x000008041c187981 */ /* 0x000f28000c1e1b00 */
[----:B------:R-:W5:Y:S01]  /*0420*/  LDG.E.64 R18, desc[UR4][R26.64+0x28] ;  /* 0x000028041a127981 */ /* 0x000f62000c1e1b00 */
[----:B------:R-:W-:-:S06]  /*0430*/  IMAD.WIDE R20, R21, 0x58, R6 ;  /* 0x0000005815147825 */ /* 0x000fcc00078e0206 */
[----:B------:R-:W4:Y:S04]  /*0440*/  LDG.E.64 R20, desc[UR4][R20.64+0x10] ;  /* 0x0000100414147981 */ /* 0x000f28000c1e1b00 */
[----:B------:R-:W5:Y:S01]  /*0450*/  LDG.E.64 R26, desc[UR4][R26.64+0x30] ;  /* 0x000030041a1a7981 */ /* 0x000f62000c1e1b00 */
[----:B--2---:R-:W-:-:S03]  /*0460*/  DADD R22, R22, -R16 ;  /* 0x0000000016167229 */ /* 0x004fc60000000810 */
[----:B------:R-:W2:Y:S05]  /*0470*/  LDG.E.64 R16, desc[UR4][R28.64] ;  /* 0x000000041c107981 */ /* 0x000eaa000c1e1b00 */
[----:B---3--:R-:W-:Y:S01]  /*0480*/  DADD R22, R22, -R14 ;  /* 0x0000000016167229 */ /* 0x008fe2000000080e */
[----:B------:R-:W3:Y:S07]  /*0490*/  LDG.E.64 R14, desc[UR4][R10.64+0x50] ;  /* 0x000050040a0e7981 */ /* 0x000eee000c1e1b00 */
[----:B----4-:R-:W-:-:S02]  /*04a0*/  DADD R22, R22, R20 ;  /* 0x0000000016167229 */ /* 0x010fc40000000014 */
[----:B-----5:R-:W-:Y:S02]  /*04b0*/  DMUL R24, R24, R26 ;  /* 0x0000001a18187228 */ /* 0x020fe40000000000 */
[----:B--2---:R-:W-:-:S08]  /*04c0*/  DMUL R16, R16, R18 ;  /* 0x0000001210107228 */ /* 0x004fd00000000000 */
[----:B------:R-:W-:-:S08]  /*04d0*/  DMUL R16, R16, 0.5 ;  /* 0x3fe0000010107828 */ /* 0x000fd00000000000 */
[----:B------:R-:W-:-:S08]  /*04e0*/  DMUL R16, R16, R22 ;  /* 0x0000001610107228 */ /* 0x000fd00000000000 */
[----:B---3--:R-:W-:-:S07]  /*04f0*/  DFMA R14, R24, R14, R16 ;  /* 0x0000000e180e722b */ /* 0x008fce0000000010 */
[----:B------:R2:W-:Y:S04]  /*0500*/  STG.E.64 desc[UR4][R10.64+0x8], R14 ;  /* 0x0000080e0a007986 */ /* 0x0005e8000c101b04 */
.L_x_18:
[----:B------:R-:W-:Y:S05]  /*0510*/  BSYNC.RECONVERGENT B0 ;  /* 0x0000000000007941 */ /* 0x000fea0003800200 */
.L_x_17:
[----:B------:R-:W0:Y:S01]  /*0520*/  LDCU UR6, c[0x0][0x3a0] ;  /* 0x00007400ff0677ac */ /* 0x000e220008000800 */
[----:B------:R-:W-:Y:S01]  /*0530*/  UMOV UR7, 0x3fe62e42 ;  /* 0x3fe62e4200077882 */ /* 0x000fe20000000000 */
[----:B012---:R-:W0:Y:S01]  /*0540*/  I2F.F64 R14, UR6 ;  /* 0x00000006000e7d12 */ /* 0x007e220008201c00 */
[----:B------:R-:W-:Y:S01]  /*0550*/  UMOV UR6, 0xfefa39ef ;  /* 0xfefa39ef00067882 */ /* 0x000fe20000000000 */
[----:B0-----:R-:W-:-:S08]  /*0560*/  DADD R14, -R14, 25 ;  /* 0x403900000e0e7429 */ /* 0x001fd00000000100 */
[----:B------:R-:W-:-:S08]  /*0570*/  DMUL R14, R14, 0.125 ;  /* 0x3fc000000e0e7828 */ /* 0x000fd00000000000 */
[----:B------:R-:W-:-:S08]  /*0580*/  DMUL R16, R14, -0.5 ;  /* 0xbfe000000e107828 */ /* 0x000fd00000000000 */
[----:B------:R-:W-:Y:S01]  /*0590*/  DMUL R14, R14, R16 ;  /* 0x000000100e0e7228 */ /* 0x000fe20000000000 */
[----:B------:R-:W-:Y:S01]  /*05a0*/  IMAD.MOV.U32 R16, RZ, RZ, 0x652b82fe ;  /* 0x652b82feff107424 */ /* 0x000fe200078e00ff */
[----:B------:R-:W-:-:S06]  /*05b0*/  MOV R17, 0x3ff71547 ;  /* 0x3ff7154700117802 */ /* 0x000fcc0000000f00 */
[----:B------:R-:W-:Y:S01]  /*05c0*/  DFMA R16, R14, R16, 6.75539944105574400000e+15 ;  /* 0x433800000e10742b */ /* 0x000fe20000000010 */
[----:B------:R-:W-:Y:S01]  /*05d0*/  BAR.SYNC.DEFER_BLOCKING 0x0 ;  /* 0x0000000000007b1d */ /* 0x000fe20000010000 */
[----:B------:R-:W-:-:S06]  /*05e0*/  FSETP.GEU.AND P1, PT, |R15|, 4.1917929649353027344, PT ;  /* 0x4086232b0f00780b */ /* 0x000fcc0003f2e200 */
[----:B------:R-:W-:-:S08]  /*05f0*/  DADD R18, R16, -6.75539944105574400000e+15 ;  /* 0xc338000010127429 */ /* 0x000fd00000000000 */
[----:B------:R-:W-:Y:S01]  /*0600*/  DFMA R20, R18, -UR6, R14 ;  /* 0x8000000612147c2b */ /* 0x000fe2000800000e */
[----:B------:R-:W-:Y:S01]  /*0610*/  UMOV UR6, 0x3b39803f ;  /* 0x3b39803f00067882 */ /* 0x000fe20000000000 */
[----:B------:R-:W-:-:S06]  /*0620*/  UMOV UR7, 0x3c7abc9e ;  /* 0x3c7abc9e00077882 */ /* 0x000fcc0000000000 */
[----:B------:R-:W-:Y:S01]  /*0630*/  DFMA R18, R18, -UR6, R20 ;  /* 0x8000000612127c2b */ /* 0x000fe20008000014 */
[----:B------:R-:W-:Y:S01]  /*0640*/  UMOV UR6, 0x69ce2bdf ;  /* 0x69ce2bdf00067882 */ /* 0x000fe20000000000 */
[----:B------:R-:W-:Y:S01]  /*0650*/  IMAD.MOV.U32 R20, RZ, RZ, -0x35dec16 ;  /* 0xfca213eaff147424 */ /* 0x000fe200078e00ff */
[----:B------:R-:W-:Y:S01]  /*0660*/  MOV R21, 0x3e928af3 ;  /* 0x3e928af300157802 */ /* 0x000fe20000000f00 */
[----:B------:R-:W-:-:S05]  /*0670*/  UMOV UR7, 0x3e5ade15 ;  /* 0x3e5ade1500077882 */ /* 0x000fca0000000000 */
[----:B------:R-:W-:Y:S01]  /*0680*/  DFMA R20, R18, UR6, R20 ;  /* 0x0000000612147c2b */ /* 0x000fe20008000014 */
[----:B------:R-:W-:Y:S01]  /*0690*/  UMOV UR6, 0x62401315 ;  /* 0x6240131500067882 */ /* 0x000fe20000000000 */
[----:B------:R-:W-:-:S06]  /*06a0*/  UMOV UR7, 0x3ec71dee ;  /* 0x3ec71dee00077882 */ /* 0x000fcc0000000000 */
[----:B------:R-:W-:Y:S01]  /*06b0*/  DFMA R20, R18, R20, UR6 ;  /* 0x0000000612147e2b */ /* 0x000fe20008000014 */
        /* <DEDUP_REMOVED lines=20> */
[----:B------:R-:W-:-:S08]  /*0800*/  DFMA R20, R18, R20, UR6 ;  /* 0x0000000612147e2b */ /* 0x000fd00008000014 */
[----:B------:R-:W-:-:S08]  /*0810*/  DFMA R20, R18, R20, 1 ;  /* 0x3ff000001214742b */ /* 0x000fd00000000014 */
[----:B------:R-:W-:-:S10]  /*0820*/  DFMA R20, R18, R20, 1 ;  /* 0x3ff000001214742b */ /* 0x000fd40000000014 */
[----:B------:R-:W-:Y:S01]  /*0830*/  IMAD R19, R16, 0x100000, R21 ;  /* 0x0010000010137824 */ /* 0x000fe200078e0215 */
[----:B------:R-:W-:Y:S01]  /*0840*/  MOV R18, R20 ;  /* 0x0000001400127202 */ /* 0x000fe20000000f00 */
[----:B------:R-:W-:Y:S06]  /*0850*/  @!P1 BRA `(.L_x_19) ;  /* 0x0000000000349947 */ /* 0x000fec0003800000 */
[----:B------:R-:W-:Y:S01]  /*0860*/  FSETP.GEU.AND P2, PT, |R15|, 4.2275390625, PT ;  /* 0x408748000f00780b */ /* 0x000fe20003f4e200 */
[C---:B------:R-:W-:Y:S02]  /*0870*/  DADD R18, R14.reuse, +INF ;  /* 0x7ff000000e127429 */ /* 0x040fe40000000000 */
[----:B------:R-:W-:-:S08]  /*0880*/  DSETP.GEU.AND P1, PT, R14, RZ, PT ;  /* 0x000000ff0e00722a */ /* 0x000fd00003f2e000 */
[----:B------:R-:W-:Y:S02]  /*0890*/  FSEL R18, R18, RZ, P1 ;  /* 0x000000ff12127208 */ /* 0x000fe40000800000 */
[----:B------:R-:W-:Y:S01]  /*08a0*/  FSEL R19, R19, RZ, P1 ;  /* 0x000000ff13137208 */ /* 0x000fe20000800000 */
[----:B------:R-:W-:Y:S06]  /*08b0*/  @P2 BRA `(.L_x_19) ;  /* 0x00000000001c2947 */ /* 0x000fec0003800000 */
[----:B------:R-:W-:Y:S01]  /*08c0*/  LEA.HI R0, R16, R16, RZ, 0x1 ;  /* 0x0000001010007211 */ /* 0x000fe200078f08ff */
[----:B------:R-:W-:-:S03]  /*08d0*/  IMAD.MOV.U32 R18, RZ, RZ, RZ ;  /* 0x000000ffff127224 */ /* 0x000fc600078e00ff */
[----:B------:R-:W-:-:S04]  /*08e0*/  SHF.R.S32.HI R15, RZ, 0x1, R0 ;  /* 0x00000001ff0f7819 */ /* 0x000fc80000011400 */
[----:B------:R-:W-:Y:S01]  /*08f0*/  LEA R21, R15, R21, 0x14 ;  /* 0x000000150f157211 */ /* 0x000fe200078ea0ff */
[----:B------:R-:W-:-:S05]  /*0900*/  IMAD.IADD R16, R16, 0x1, -R15 ;  /* 0x0000000110107824 */ /* 0x000fca00078e0a0f */
[----:B------:R-:W-:-:S06]  /*0910*/  LEA R19, R16, 0x3ff00000, 0x14 ;  /* 0x3ff0000010137811 */ /* 0x000fcc00078ea0ff */
[----:B------:R-:W-:-:S11]  /*0920*/  DMUL R18, R20, R18 ;  /* 0x0000001214127228 */ /* 0x000fd60000000000 */
.L_x_19:
[----:B------:R0:W-:Y:S04]  /*0930*/  STG.E.64 desc[UR4][R2.64+0x48], R18 ;  /* 0x0000481202007986 */ /* 0x0001e8000c101b04 */
[----:B------:R-:W2:Y:S01]  /*0940*/  @P0 LDG.E.64 R14, desc[UR4][R10.64+0x8] ;  /* 0x000008040a0e0981 */ /* 0x000ea2000c1e1b00 */
[----:B------:R-:W-:-:S04]  /*0950*/  IADD3 R0, PT, PT, R4, -0x7, RZ ;  /* 0xfffffff904007810 */ /* 0x000fc80007ffe0ff */
[----:B------:R-:W-:-:S04]  /*0960*/  ISETP.GE.AND P1, PT, R13, R0, PT ;  /* 0x000000000d00720c */ /* 0x000fc80003f26270 */
[----:B------:R-:W-:-:S13]  /*0970*/  ISETP.GT.AND P1, PT, R13, 0x6, !P1 ;  /* 0x000000060d00780c */ /* 0x000fda0004f24270 */
[----:B------:R-:W-:-:S04]  /*0980*/  @P1 IMAD R17, R4, 0x7, R13 ;  /* 0x0000000704111824 */ /* 0x000fc800078e020d */
[----:B------:R-:W-:Y:S01]  /*0990*/  @P1 IMAD.WIDE R16, R17, 0x58, R6 ;  /* 0x0000005811101825 */ /* 0x000fe200078e0206 */
[----:B--2---:R0:W-:Y:S01]  /*09a0*/  @P0 STG.E.64 desc[UR4][R10.64+0x50], R14 ;  /* 0x0000500e0a000986 */ /* 0x0041e2000c101b04 */
[----:B------:R-:W-:Y:S06]  /*09b0*/  BAR.SYNC.DEFER_BLOCKING 0x0 ;  /* 0x0000000000007b1d */ /* 0x000fec0000010000 */
[----:B------:R-:W2:Y:S04]  /*09c0*/  @P1 LDG.E.64 R22, desc[UR4][R2.64+0xa0] ;  /* 0x0000a00402161981 */ /* 0x000ea8000c1e1b00 */
[----:B------:R-:W2:Y:S01]  /*09d0*/  @P1 LDG.E.64 R20, desc[UR4][R16.64+0x50] ;  /* 0x0000500410141981 */ /* 0x000ea2000c1e1b00 */
[----:B------:R-:W-:Y:S01]  /*09e0*/  BSSY.RECONVERGENT B0, `(.L_x_20) ;  /* 0x000000c000007945 */ /* 0x000fe20003800200 */
[----:B--2---:R-:W-:-:S07]  /*09f0*/  @P1 DFMA R20, R22, 0.5, R20 ;  /* 0x3fe000001614182b */ /* 0x004fce0000000014 */
[----:B------:R0:W-:Y:S01]  /*0a00*/  @P1 STG.E.64 desc[UR4][R16.64+0x8], R20 ;  /* 0x0000081410001986 */ /* 0x0001e2000c101b04 */
[----:B------:R-:W-:Y:S06]  /*0a10*/  BAR.SYNC.DEFER_BLOCKING 0x0 ;  /* 0x0000000000007b1d */ /* 0x000fec0000010000 */
[----:B------:R-:W-:Y:S05]  /*0a20*/  @!P1 BRA `(.L_x_21) ;  /* 0x00000000001c9947 */ /* 0x000fea0003800000 */
[----:B------:R-:W-:Y:S01]  /*0a30*/  IADD3 R5, PT, PT, R5, -0x8, RZ ;  /* 0xfffffff805057810 */ /* 0x000fe20007ffe0ff */
[----:B------:R-:W2:Y:S04]  /*0a40*/  LDG.E.64 R8, desc[UR4][R8.64+-0xb0] ;  /* 0xffff500408087981 */ /* 0x000ea8000c1e1b00 */
[----:B------:R-:W-:-:S04]  /*0a50*/  IMAD R5, R5, R4, R13 ;  /* 0x0000000405057224 */ /* 0x000fc800078e020d */
[----:B------:R-:W-:-:S05]  /*0a60*/  IMAD.WIDE R6, R5, 0x58, R6 ;  /* 0x0000005805067825 */ /* 0x000fca00078e0206 */
[----:B0-----:R-:W2:Y:S02]  /*0a70*/  LDG.E.64 R2, desc[UR4][R6.64+0x50] ;  /* 0x0000500406027981 */ /* 0x001ea4000c1e1b00 */
[----:B--2---:R-:W-:-:S07]  /*0a80*/  DFMA R2, R8, -0.5, R2 ;  /* 0xbfe000000802782b */ /* 0x004fce0000000002 */
[----:B------:R1:W-:Y:S04]  /*0a90*/  STG.E.64 desc[UR4][R6.64+0x8], R2 ;  /* 0x0000080206007986 */ /* 0x0003e8000c101b04 */
.L_x_21:
[----:B------:R-:W-:Y:S05]  /*0aa0*/  BSYNC.RECONVERGENT B0 ;  /* 0x0000000000007941 */ /* 0x000fea0003800200 */
.L_x_20:
[----:B------:R-:W-:Y:S06]  /*0ab0*/  BAR.SYNC.DEFER_BLOCKING 0x0 ;  /* 0x0000000000007b1d */ /* 0x000fec0000010000 */
[----:B------:R-:W-:Y:S04]  /*0ac0*/  BSSY.RECONVERGENT B0, `(.L_x_22) ;  /* 0x0000009000007945 */ /* 0x000fe80003800200 */
[----:B------:R-:W-:Y:S05]  /*0ad0*/  @!P0 BRA `(.L_x_23) ;  /* 0x00000000001c8947 */ /* 0x000fea0003800000 */
[----:B------:R-:W2:Y:S04]  /*0ae0*/  LDG.E.64 R4, desc[UR4][R10.64+0x8] ;  /* 0x000008040a047981 */ /* 0x000ea8000c1e1b00 */
[----:B-1----:R-:W2:Y:S04]  /*0af0*/  LDG.E.64 R6, desc[UR4][R10.64+0x20] ;  /* 0x000020040a067981 */ /* 0x002ea8000c1e1b00 */
[----:B0-----:R-:W3:Y:S01]  /*0b00*/  LDG.E.64 R2, desc[UR4][R10.64+0x38] ;  /* 0x000038040a027981 */ /* 0x001ee2000c1e1b00 */
[----:B--2---:R-:W-:-:S03]  /*0b10*/  DADD R4, R4, -R6 ;  /* 0x0000000004047229 */ /* 0x004fc60000000806 */
[----:B------:R2:W-:Y:S05]  /*0b20*/  STG.E.64 desc[UR4][R10.64+0x50], R6 ;  /* 0x000050060a007986 */ /* 0x0005ea000c101b04 */
[----:B---3--:R-:W-:-:S07]  /*0b30*/  DMUL R2, R2, R4 ;  /* 0x0000000402027228 */ /* 0x008fce0000000000 */
[----:B------:R2:W-:Y:S04]  /*0b40*/  STG.E.64 desc[UR4][R10.64], R2 ;  /* 0x000000020a007986 */ /* 0x0005e8000c101b04 */
.L_x_23:
[----:B------:R-:W-:Y:S05]  /*0b50*/  BSYNC.RECONVERGENT B0 ;  /* 0x0000000000007941 */ /* 0x000fea0003800200 */
.L_x_22:
[----:B------:R-:W-:Y:S06]  /*0b60*/  BAR.SYNC.DEFER_BLOCKING 0x0 ;  /* 0x0000000000007b1d */ /* 0x000fec0000010000 */
[----:B------:R-:W-:Y:S04]  /*0b70*/  BSSY.RECONVERGENT B0, `(.L_x_24) ;  /* 0x0000007000007945 */ /* 0x000fe80003800200 */
[----:B------:R-:W-:Y:S05]  /*0b80*/  @!P0 BRA `(.L_x_25) ;  /* 0x0000000000148947 */ /* 0x000fea0003800000 */
[----:B012---:R-:W2:Y:S04]  /*0b90*/  LDG.E.64 R2, desc[UR4][R10.64+0x50] ;  /* 0x000050040a027981 */ /* 0x007ea8000c1e1b00 */
[----:B------:R-:W2:Y:S04]  /*0ba0*/  LDG.E.64 R4, desc[UR4][R10.64+0x40] ;  /* 0x000040040a047981 */ /* 0x000ea8000c1e1b00 */
[----:B------:R-:W2:Y:S02]  /*0bb0*/  LDG.E.64 R6, desc[UR4][R10.64] ;  /* 0x000000040a067981 */ /* 0x000ea4000c1e1b00 */
[----:B--2---:R-:W-:-:S07]  /*0bc0*/  DFMA R2, R4, R6, R2 ;  /* 0x000000060402722b */ /* 0x004fce0000000002 */
[----:B------:R3:W-:Y:S04]  /*0bd0*/  STG.E.64 desc[UR4][R10.64+0x20], R2 ;  /* 0x000020020a007986 */ /* 0x0007e8000c101b04 */
.L_x_25:
[----:B------:R-:W-:Y:S05]  /*0be0*/  BSYNC.RECONVERGENT B0 ;  /* 0x0000000000007941 */ /* 0x000fea0003800200 */
.L_x_24:
[----:B------:R-:W-:Y:S06]  /*0bf0*/  BAR.SYNC.DEFER_BLOCKING 0x0 ;  /* 0x0000000000007b1d */ /* 0x000fec0000010000 */
[----:B------:R-:W-:Y:S05]  /*0c00*/  EXIT ;  /* 0x000000000000794d */ /* 0x000fea0003800000 */
.L_x_26:
        /* <DEDUP_REMOVED lines=15> */
.L_x_28:


//--------------------- .nv.shared.reserved.0     --------------------------
	.section	.nv.shared.reserved.0,"aw",@nobits
	.weak		__nv_reservedSMEM_offset_0_alias
	.size		__nv_reservedSMEM_offset_0_alias, 0, 64
	.other		__nv_reservedSMEM_offset_0_alias,@"STO_CUDA_RESERVED_SHARED STV_DEFAULT"
__nv_reservedSMEM_offset_0_alias:
	.zero		0
	.zero		64


//--------------------- .nv.constant0._Z5FDTD2P8FDTDDataP3PMLP8INCFIELDiii --------------------------
	.section	.nv.constant0._Z5FDTD2P8FDTDDataP3PMLP8INCFIELDiii,"a",@progbits
	.sectionflags	@""
	.align	4
.nv.constant0._Z5FDTD2P8FDTDDataP3PMLP8INCFIELDiii:
	.zero		932


//--------------------- .nv.constant0._Z4FDTDP8FDTDDataP3PMLP8INCFIELDiii --------------------------
	.section	.nv.constant0._Z4FDTDP8FDTDDataP3PMLP8INCFIELDiii,"a",@progbits
	.sectionflags	@""
	.align	4
.nv.constant0._Z4FDTDP8FDTDDataP3PMLP8INCFIELDiii:
	.zero		932


//--------------------- SYMBOLS --------------------------

	.type		.nv.reservedSmem.offset0,@object
	.size		.nv.reservedSmem.offset0,0x4
